def attn_fwd(
    Q,
    K,
    V,
    Out,
    Lse,
    sm_scale,
    stride_qz,
    stride_qh,
    stride_qm,
    stride_qk,
    stride_kz,
    stride_kh,
    stride_kn,
    stride_kk,
    stride_vz,
    stride_vh,
    stride_vn,
    stride_vk,
    stride_oz,
    stride_oh,
    stride_om,
    stride_ok,
    seqlen_q,
    seqlen_k,
    BLOCK_M: tl.constexpr,
    BLOCK_N: tl.constexpr,
    HEAD_DIM: tl.constexpr,
    CAUSAL: tl.constexpr,
):
    start_m = tl.program_id(0)
    off_hz = tl.program_id(1)
    q_off = off_hz * stride_qh
    k_off = off_hz * stride_kh
    v_off = off_hz * stride_vh
    offs_m = start_m * BLOCK_M + tl.arange(0, BLOCK_M)
    offs_d = tl.arange(0, HEAD_DIM)
    offs_n = tl.arange(0, BLOCK_N)
    q_ptrs = Q + q_off + offs_m[:, None] * stride_qm + offs_d[None, :] * stride_qk
    k_ptrs = K + k_off + offs_d[:, None] * stride_kk + offs_n[None, :] * stride_kn
    v_ptrs = V + v_off + offs_n[:, None] * stride_vn + offs_d[None, :] * stride_vk
    m_i = tl.full([BLOCK_M], float("-inf"), dtype=tl.float32)
    l_i = tl.zeros([BLOCK_M], dtype=tl.float32) + 1.0
    acc = tl.zeros([BLOCK_M, HEAD_DIM], dtype=tl.float32)
    q = tl.load(q_ptrs)
    acc, l_i, m_i = _attn_fwd_inner(
        acc,
        l_i,
        m_i,
        q,
        k_ptrs,
        v_ptrs,
        sm_scale,
        stride_kn,
        stride_vn,
        start_m,
        seqlen_k,
        BLOCK_M,
        BLOCK_N,
        HEAD_DIM,
        CAUSAL,
    )
    acc = acc / l_i[:, None]
    lse = m_i + tl.math.log2(l_i) / 1.4426950408889634
    o_ptrs = (
        Out
        + off_hz * stride_oh
        + offs_m[:, None] * stride_om
        + offs_d[None, :] * stride_ok
    )
    tl.store(o_ptrs, acc.to(Out.dtype.element_ty))
    tl.store(Lse + off_hz * seqlen_q + offs_m, lse)

# config = {"BLOCK_M": 64, "BLOCK_N": 128, "HEAD_DIM": 128, "arch": "sm_100", "causal": false, "dtype": "fp8e4m3", "num_stages": 4, "num_warps": 8}
# arch = sm_100


// ===== COMPILED SASS (sm_100a) =====

	.target	sm_100a

	.elftype	@"ET_EXEC"


//--------------------- .note.nv.tkinfo           --------------------------
	.section	.note.nv.tkinfo,"",@"SHT_NOTE"
	.sectionflags	@"SHF_NOTE_NV_TKINFO"
	.tkinfo
        /*0018*/ 	.word	0x00000081
        /*0030*/ 	.string	""
        /*0030*/ 	.string	"ptxas-blackwell"
        /*0030*/ 	.string	"Cuda compilation tools, release 12.9, V12.9.86"
        /*0030*/ 	.string	"Build cuda_12.9.r12.9/compiler.36037853_0"
        /*0030*/ 	.string	"-v  -suppress-debug-info  -lineinfo  -arch sm_100a "



//--------------------- .note.nv.cuver            --------------------------
	.section	.note.nv.cuver,"",@"SHT_NOTE"
	.sectionflags	@"SHF_NOTE_NV_CUVER"
        /*0018*/ 	.short	0x0001
        /*001a*/ 	.short	0x0064
        /*001c*/ 	.short	0x0001
        /*001e*/ 	.short	0x0000
        /*0020*/ 	.short	0x0001
        /*0022*/ 	.short	0x0000


//--------------------- .nv.info                  --------------------------
	.section	.nv.info,"",@"SHT_CUDA_INFO"
	.align	4


	//----- nvinfo : EIATTR_REGCOUNT
	.align		4
        /*0000*/ 	.byte	0x04, 0x2f
        /*0002*/ 	.short	(.L_5 - .L_4)
	.align		4
.L_4:
        /*0004*/ 	.word	index@(attn_fwd)
        /*0008*/ 	.word	0x000000ff


	//----- nvinfo : EIATTR_FRAME_SIZE
	.align		4
.L_5:
        /*000c*/ 	.byte	0x04, 0x11
        /*000e*/ 	.short	(.L_7 - .L_6)
	.align		4
.L_6:
        /*0010*/ 	.word	index@($__internal_2_$__cuda_sm10x_tcgen05_guardrail_trap_unallocated_columns_being_dealloced)
        /*0014*/ 	.word	0x000001c8


	//----- nvinfo : EIATTR_FRAME_SIZE
	.align		4
.L_7:
        /*0018*/ 	.byte	0x04, 0x11
        /*001a*/ 	.short	(.L_9 - .L_8)
	.align		4
.L_8:
        /*001c*/ 	.word	index@($__internal_1_$__cuda_sm10x_tcgen05_guardrail_trap_phase_invalid_during_alloc)
        /*0020*/ 	.word	0x000001c8


	//----- nvinfo : EIATTR_FRAME_SIZE
	.align		4
.L_9:
        /*0024*/ 	.byte	0x04, 0x11
        /*0026*/ 	.short	(.L_11 - .L_10)
	.align		4
.L_10:
        /*0028*/ 	.word	index@($__internal_0_$__cuda_sm10x_tcgen05_guardrail_trap_col_being_dealloced_not_returned_by_alloc)
        /*002c*/ 	.word	0x000001c8


	//----- nvinfo : EIATTR_FRAME_SIZE
	.align		4
.L_11:
        /*0030*/ 	.byte	0x04, 0x11
        /*0032*/ 	.short	(.L_13 - .L_12)
	.align		4
.L_12:
        /*0034*/ 	.word	index@(attn_fwd)
        /*0038*/ 	.word	0x000001c8


	//----- nvinfo : EIATTR_MIN_STACK_SIZE
	.align		4
.L_13:
        /*003c*/ 	.byte	0x04, 0x12
        /*003e*/ 	.short	(.L_15 - .L_14)
	.align		4
.L_14:
        /*0040*/ 	.word	index@(attn_fwd)
        /*0044*/ 	.word	0x000001c8
.L_15:


//--------------------- .nv.info.attn_fwd         --------------------------
	.section	.nv.info.attn_fwd,"",@"SHT_CUDA_INFO"
	.sectionflags	@""
	.align	4


	//----- nvinfo : EIATTR_CUDA_API_VERSION
	.align		4
        /*0000*/ 	.byte	0x04, 0x37
        /*0002*/ 	.short	(.L_17 - .L_16)
.L_16:
        /*0004*/ 	.word	0x00000081


	//----- nvinfo : EIATTR_KPARAM_INFO
	.align		4
.L_17:
        /*0008*/ 	.byte	0x04, 0x17
        /*000a*/ 	.short	(.L_19 - .L_18)
.L_18:
        /*000c*/ 	.word	0x00000000
        /*0010*/ 	.short	0x0019
        /*0012*/ 	.short	0x0080
        /*0014*/ 	.byte	0x00, 0xf4, 0x21, 0x00


	//----- nvinfo : EIATTR_KPARAM_INFO
	.align		4
.L_19:
        /*0018*/ 	.byte	0x04, 0x17
        /*001a*/ 	.short	(.L_21 - .L_20)
.L_20:
        /*001c*/ 	.word	0x00000000
        /*0020*/ 	.short	0x0018
        /*0022*/ 	.short	0x0078
        /*0024*/ 	.byte	0x00, 0xf4, 0x21, 0x00


	//----- nvinfo : EIATTR_KPARAM_INFO
	.align		4
.L_21:
        /*0028*/ 	.byte	0x04, 0x17
        /*002a*/ 	.short	(.L_23 - .L_22)
.L_22:
        /*002c*/ 	.word	0x00000000
        /*0030*/ 	.short	0x0017
        /*0032*/ 	.short	0x0070
        /*0034*/ 	.byte	0x00, 0xf0, 0x11, 0x00


	//----- nvinfo : EIATTR_KPARAM_INFO
	.align		4
.L_23:
        /*0038*/ 	.byte	0x04, 0x17
        /*003a*/ 	.short	(.L_25 - .L_24)
.L_24:
        /*003c*/ 	.word	0x00000000
        /*0040*/ 	.short	0x0016
        /*0042*/ 	.short	0x006c
        /*0044*/ 	.byte	0x00, 0xf0, 0x11, 0x00


	//----- nvinfo : EIATTR_KPARAM_INFO
	.align		4
.L_25:
        /*0048*/ 	.byte	0x04, 0x17
        /*004a*/ 	.short	(.L_27 - .L_26)
.L_26:
        /*004c*/ 	.word	0x00000000
        /*0050*/ 	.short	0x0015
        /*0052*/ 	.short	0x0068
        /*0054*/ 	.byte	0x00, 0xf0, 0x11, 0x00


	//----- nvinfo : EIATTR_KPARAM_INFO
	.align		4
.L_27:
        /*0058*/ 	.byte	0x04, 0x17
        /*005a*/ 	.short	(.L_29 - .L_28)
.L_28:
        /*005c*/ 	.word	0x00000000
        /*0060*/ 	.short	0x0014
        /*0062*/ 	.short	0x0064
        /*0064*/ 	.byte	0x00, 0xf0, 0x11, 0x00


	//----- nvinfo : EIATTR_KPARAM_INFO
	.align		4
.L_29:
        /*0068*/ 	.byte	0x04, 0x17
        /*006a*/ 	.short	(.L_31 - .L_30)
.L_30:
        /*006c*/ 	.word	0x00000000
        /*0070*/ 	.short	0x0013
        /*0072*/ 	.short	0x0060
        /*0074*/ 	.byte	0x00, 0xf0, 0x11, 0x00


	//----- nvinfo : EIATTR_KPARAM_INFO
	.align		4
.L_31:
        /*0078*/ 	.byte	0x04, 0x17
        /*007a*/ 	.short	(.L_33 - .L_32)
.L_32:
        /*007c*/ 	.word	0x00000000
        /*0080*/ 	.short	0x0012
        /*0082*/ 	.short	0x005c
        /*0084*/ 	.byte	0x00, 0xf0, 0x11, 0x00


	//----- nvinfo : EIATTR_KPARAM_INFO
	.align		4
.L_33:
        /*0088*/ 	.byte	0x04, 0x17
        /*008a*/ 	.short	(.L_35 - .L_34)
.L_34:
        /*008c*/ 	.word	0x00000000
        /*0090*/ 	.short	0x0011
        /*0092*/ 	.short	0x0058
        /*0094*/ 	.byte	0x00, 0xf0, 0x11, 0x00


	//----- nvinfo : EIATTR_KPARAM_INFO
	.align		4
.L_35:
        /*0098*/ 	.byte	0x04, 0x17
        /*009a*/ 	.short	(.L_37 - .L_36)
.L_36:
        /*009c*/ 	.word	0x00000000
        /*00a0*/ 	.short	0x0010
        /*00a2*/ 	.short	0x0054
        /*00a4*/ 	.byte	0x00, 0xf0, 0x11, 0x00


	//----- nvinfo : EIATTR_KPARAM_INFO
	.align		4
.L_37:
        /*00a8*/ 	.byte	0x04, 0x17
        /*00aa*/ 	.short	(.L_39 - .L_38)
.L_38:
        /*00ac*/ 	.word	0x00000000
        /*00b0*/ 	.short	0x000f
        /*00b2*/ 	.short	0x0050
        /*00b4*/ 	.byte	0x00, 0xf0, 0x11, 0x00


	//----- nvinfo : EIATTR_KPARAM_INFO
	.align		4
.L_39:
        /*00b8*/ 	.byte	0x04, 0x17
        /*00ba*/ 	.short	(.L_41 - .L_40)
.L_40:
        /*00bc*/ 	.word	0x00000000
        /*00c0*/ 	.short	0x000e
        /*00c2*/ 	.short	0x004c
        /*00c4*/ 	.byte	0x00, 0xf0, 0x11, 0x00


	//----- nvinfo : EIATTR_KPARAM_INFO
	.align		4
.L_41:
        /*00c8*/ 	.byte	0x04, 0x17
        /*00ca*/ 	.short	(.L_43 - .L_42)
.L_42:
        /*00cc*/ 	.word	0x00000000
        /*00d0*/ 	.short	0x000d
        /*00d2*/ 	.short	0x0048
        /*00d4*/ 	.byte	0x00, 0xf0, 0x11, 0x00


	//----- nvinfo : EIATTR_KPARAM_INFO
	.align		4
.L_43:
        /*00d8*/ 	.byte	0x04, 0x17
        /*00da*/ 	.short	(.L_45 - .L_44)
.L_44:
        /*00dc*/ 	.word	0x00000000
        /*00e0*/ 	.short	0x000c
        /*00e2*/ 	.short	0x0044
        /*00e4*/ 	.byte	0x00, 0xf0, 0x11, 0x00


	//----- nvinfo : EIATTR_KPARAM_INFO
	.align		4
.L_45:
        /*00e8*/ 	.byte	0x04, 0x17
        /*00ea*/ 	.short	(.L_47 - .L_46)
.L_46:
        /*00ec*/ 	.word	0x00000000
        /*00f0*/ 	.short	0x000b
        /*00f2*/ 	.short	0x0040
        /*00f4*/ 	.byte	0x00, 0xf0, 0x11, 0x00


	//----- nvinfo : EIATTR_KPARAM_INFO
	.align		4
.L_47:
        /*00f8*/ 	.byte	0x04, 0x17
        /*00fa*/ 	.short	(.L_49 - .L_48)
.L_48:
        /*00fc*/ 	.word	0x00000000
        /*0100*/ 	.short	0x000a
        /*0102*/ 	.short	0x003c
        /*0104*/ 	.byte	0x00, 0xf0, 0x11, 0x00


	//----- nvinfo : EIATTR_KPARAM_INFO
	.align		4
.L_49:
        /*0108*/ 	.byte	0x04, 0x17
        /*010a*/ 	.short	(.L_51 - .L_50)
.L_50:
        /*010c*/ 	.word	0x00000000
        /*0110*/ 	.short	0x0009
        /*0112*/ 	.short	0x0038
        /*0114*/ 	.byte	0x00, 0xf0, 0x11, 0x00


	//----- nvinfo : EIATTR_KPARAM_INFO
	.align		4
.L_51:
        /*0118*/ 	.byte	0x04, 0x17
        /*011a*/ 	.short	(.L_53 - .L_52)
.L_52:
        /*011c*/ 	.word	0x00000000
        /*0120*/ 	.short	0x0008
        /*0122*/ 	.short	0x0034
        /*0124*/ 	.byte	0x00, 0xf0, 0x11, 0x00


	//----- nvinfo : EIATTR_KPARAM_INFO
	.align		4
.L_53:
        /*0128*/ 	.byte	0x04, 0x17
        /*012a*/ 	.short	(.L_55 - .L_54)
.L_54:
        /*012c*/ 	.word	0x00000000
        /*0130*/ 	.short	0x0007
        /*0132*/ 	.short	0x0030
        /*0134*/ 	.byte	0x00, 0xf0, 0x11, 0x00


	//----- nvinfo : EIATTR_KPARAM_INFO
	.align		4
.L_55:
        /*0138*/ 	.byte	0x04, 0x17
        /*013a*/ 	.short	(.L_57 - .L_56)
.L_56:
        /*013c*/ 	.word	0x00000000
        /*0140*/ 	.short	0x0006
        /*0142*/ 	.short	0x002c
        /*0144*/ 	.byte	0x00, 0xf0, 0x11, 0x00


	//----- nvinfo : EIATTR_KPARAM_INFO
	.align		4
.L_57:
        /*0148*/ 	.byte	0x04, 0x17
        /*014a*/ 	.short	(.L_59 - .L_58)
.L_58:
        /*014c*/ 	.word	0x00000000
        /*0150*/ 	.short	0x0005
        /*0152*/ 	.short	0x0028
        /*0154*/ 	.byte	0x00, 0xf0, 0x11, 0x00


	//----- nvinfo : EIATTR_KPARAM_INFO
	.align		4
.L_59:
        /*0158*/ 	.byte	0x04, 0x17
        /*015a*/ 	.short	(.L_61 - .L_60)
.L_60:
        /*015c*/ 	.word	0x00000000
        /*0160*/ 	.short	0x0004
        /*0162*/ 	.short	0x0020
        /*0164*/ 	.byte	0x00, 0xf4, 0x21, 0x00


	//----- nvinfo : EIATTR_KPARAM_INFO
	.align		4
.L_61:
        /*0168*/ 	.byte	0x04, 0x17
        /*016a*/ 	.short	(.L_63 - .L_62)
.L_62:
        /*016c*/ 	.word	0x00000000
        /*0170*/ 	.short	0x0003
        /*0172*/ 	.short	0x0018
        /*0174*/ 	.byte	0x00, 0xf4, 0x21, 0x00


	//----- nvinfo : EIATTR_KPARAM_INFO
	.align		4
.L_63:
        /*0178*/ 	.byte	0x04, 0x17
        /*017a*/ 	.short	(.L_65 - .L_64)
.L_64:
        /*017c*/ 	.word	0x00000000
        /*0180*/ 	.short	0x0002
        /*0182*/ 	.short	0x0010
        /*0184*/ 	.byte	0x00, 0xf4, 0x21, 0x00


	//----- nvinfo : EIATTR_KPARAM_INFO
	.align		4
.L_65:
        /*0188*/ 	.byte	0x04, 0x17
        /*018a*/ 	.short	(.L_67 - .L_66)
.L_66:
        /*018c*/ 	.word	0x00000000
        /*0190*/ 	.short	0x0001
        /*0192*/ 	.short	0x0008
        /*0194*/ 	.byte	0x00, 0xf4, 0x21, 0x00


	//----- nvinfo : EIATTR_KPARAM_INFO
	.align		4
.L_67:
        /*0198*/ 	.byte	0x04, 0x17
        /*019a*/ 	.short	(.L_69 - .L_68)
.L_68:
        /*019c*/ 	.word	0x00000000
        /*01a0*/ 	.short	0x0000
        /*01a2*/ 	.short	0x0000
        /*01a4*/ 	.byte	0x00, 0xf4, 0x21, 0x00


	//----- nvinfo : EIATTR_AT_ENTRY_FRAGMENTS
	.align		4
.L_69:
        /*01a8*/ 	.byte	0x04, 0x4f
        /*01aa*/ 	.short	(.L_71 - .L_70)


	//   ....[0]....
.L_70:
        /*01ac*/ 	.word	0x00000004


	//----- nvinfo : EIATTR_RESERVED_SMEM_USED
	.align		4
.L_71:
        /*01b0*/ 	.byte	0x01, 0x41
	.zero		2


	//----- nvinfo : EIATTR_SPARSE_MMA_MASK
	.align		4
        /*01b4*/ 	.byte	0x03, 0x50
        /*01b6*/ 	.short	0x0000


	//----- nvinfo : EIATTR_TCGEN05_1CTA_USED
	.align		4
        /*01b8*/ 	.byte	0x01, 0x51
	.zero		2


	//----- nvinfo : EIATTR_MAXREG_COUNT
	.align		4
        /*01bc*/ 	.byte	0x03, 0x1b
        /*01be*/ 	.short	0x00ff


	//----- nvinfo : EIATTR_NUM_BARRIERS
	.align		4
        /*01c0*/ 	.byte	0x02, 0x4c
        /*01c2*/ 	.byte	0x01
	.zero		1


	//----- nvinfo : EIATTR_ANNOTATIONS
	.align		4
        /*01c4*/ 	.byte	0x04, 0x55
        /*01c6*/ 	.short	(.L_73 - .L_72)


	//   ....[0]....
.L_72:
        /*01c8*/ 	.word	0x00000001
        /*01cc*/ 	.byte	0x00, 0x17, 0x00, 0x00, 0x01, 0x00, 0x00, 0x00, 0x30, 0x17, 0x00, 0x00, 0x01, 0x00, 0x00, 0x00
        /* <DEDUP_REMOVED lines=86> */
        /*073c*/ 	.byte	0x10, 0xa0, 0x00, 0x00


	//----- nvinfo : EIATTR_INT_WARP_WIDE_INSTR_OFFSETS
	.align		4
.L_73:
        /*0740*/ 	.byte	0x04, 0x31
        /*0742*/ 	.short	(.L_75 - .L_74)


	//   ....[0]....
.L_74:
        /*0744*/ 	.word	0x00001d80


	//   ....[1]....
        /*0748*/ 	.word	0x00001da0


	//   ....[2]....
        /*074c*/ 	.word	0x00002830


	//   ....[3]....
        /*0750*/ 	.word	0x00002c40


	//   ....[4]....
        /*0754*/ 	.word	0x00007860


	//   ....[5]....
        /*0758*/ 	.word	0x0000bee0


	//   ....[6]....
        /*075c*/ 	.word	0x0000bf30


	//----- nvinfo : EIATTR_COOP_GROUP_MASK_REGIDS
	.align		4
.L_75:
        /*0760*/ 	.byte	0x04, 0x29
        /*0762*/ 	.short	(.L_77 - .L_76)


	//   ....[0]....
.L_76:
        /*0764*/ 	.word	0xffffffff


	//   ....[1]....
        /*0768*/ 	.word	0xffffffff


	//   ....[2]....
        /*076c*/ 	.word	0xffffffff


	//   ....[3]....
        /*0770*/ 	.word	0xffffffff


	//   ....[4]....
        /*0774*/ 	.word	0xffffffff


	//   ....[5]....
        /*0778*/ 	.word	0xffffffff


	//   ....[6]....
        /*077c*/ 	.word	0xffffffff


	//   ....[7]....
        /*0780*/ 	.word	0xffffffff


	//   ....[8]....
        /*0784*/ 	.word	0xffffffff


	//   ....[9]....
        /*0788*/ 	.word	0xffffffff


	//   ....[10]....
        /*078c*/ 	.word	0xffffffff


	//   ....[11]....
        /*0790*/ 	.word	0xffffffff


	//----- nvinfo : EIATTR_COOP_GROUP_INSTR_OFFSETS
	.align		4
.L_77:
        /*0794*/ 	.byte	0x04, 0x28
        /*0796*/ 	.short	(.L_79 - .L_78)


	//   ....[0]....
.L_78:
        /*0798*/ 	.word	0x00000060


	//   ....[1]....
        /*079c*/ 	.word	0x00000320


	//   ....[2]....
        /*07a0*/ 	.word	0x00003c90


	//   ....[3]....
        /*07a4*/ 	.word	0x00004430


	//   ....[4]....
        /*07a8*/ 	.word	0x00004cc0


	//   ....[5]....
        /*07ac*/ 	.word	0x00004d10


	//   ....[6]....
        /*07b0*/ 	.word	0x00007e30


	//   ....[7]....
        /*07b4*/ 	.word	0x00007ec0


	//   ....[8]....
        /*07b8*/ 	.word	0x00008760


	//   ....[9]....
        /*07bc*/ 	.word	0x000087c0


	//   ....[10]....
        /*07c0*/ 	.word	0x0000bd70


	//   ....[11]....
        /*07c4*/ 	.word	0x0000bfe0


	//----- nvinfo : EIATTR_VRC_CTA_INIT_COUNT
	.align		4
.L_79:
        /*07c8*/ 	.byte	0x02, 0x4a
        /*07ca*/ 	.byte	0x80
	.zero		1


	//----- nvinfo : EIATTR_MBARRIER_INSTR_OFFSETS
	.align		4
        /*07cc*/ 	.byte	0x04, 0x39
        /*07ce*/ 	.short	(.L_81 - .L_80)


	//   ....[0]....
.L_80:
        /*07d0*/ 	.word	0x00002030
        /*07d4*/ 	.word	0x000000ff
        /*07d8*/ 	.word	0x00000000
        /*07dc*/ 	.short	0x0100
        /*07de*/ 	.byte	0x0f
	.zero		1


	//   ....[1]....
        /*07e0*/ 	.word	0x00002840
        /*07e4*/ 	.word	0x000000ff
        /*07e8*/ 	.word	0x00010008
        /*07ec*/ 	.short	0x0100
        /*07ee*/ 	.byte	0x0d
	.zero		1


	//   ....[2]....
        /*07f0*/ 	.word	0x00002d10
        /*07f4*/ 	.word	0x000000ff
        /*07f8*/ 	.word	0x00004000
        /*07fc*/ 	.short	0x0100
        /*07fe*/ 	.byte	0x0d
	.zero		1


	//   ....[3]....
        /*0800*/ 	.word	0x00002f60
        /*0804*/ 	.word	0x000000ff
        /*0808*/ 	.word	0x00004000
        /*080c*/ 	.short	0x010a
        /*080e*/ 	.byte	0x0d
	.zero		1


	//   ....[4]....
        /*0810*/ 	.word	0x00003130
        /*0814*/ 	.word	0x000000ff
        /*0818*/ 	.word	0x00004000
        /*081c*/ 	.short	0x0108
        /*081e*/ 	.byte	0x0d
	.zero		1


	//   ....[5]....
        /*0820*/ 	.word	0x00007930
        /*0824*/ 	.word	0x000000ff
        /*0828*/ 	.word	0x00010010
        /*082c*/ 	.short	0x0100
        /*082e*/ 	.byte	0x0d
	.zero		1


	//   ....[6]....
        /*0830*/ 	.word	0x00007a90
        /*0834*/ 	.word	0x000000ff
        /*0838*/ 	.word	0x00010010
        /*083c*/ 	.short	0x010a
        /*083e*/ 	.byte	0x0d
	.zero		1


	//   ....[7]....
        /*0840*/ 	.word	0x00007b10
        /*0844*/ 	.word	0x000000ff
        /*0848*/ 	.word	0x00010010
        /*084c*/ 	.short	0x0108
        /*084e*/ 	.byte	0x0d
	.zero		1


	//   ....[8]....
        /*0850*/ 	.word	0x00008820
        /*0854*/ 	.word	0x000000ff
        /*0858*/ 	.word	0x00000000
        /*085c*/ 	.short	0x010a
        /*085e*/ 	.byte	0x0f
	.zero		1


	//   ....[9]....
        /*0860*/ 	.word	0x0000a0f0
        /*0864*/ 	.word	0x000000ff
        /*0868*/ 	.word	0x00000000
        /*086c*/ 	.short	0x010a
        /*086e*/ 	.byte	0x0f
	.zero		1


	//   ....[10]....
        /*0870*/ 	.word	0x0000a210
        /*0874*/ 	.word	0x000000ff
        /*0878*/ 	.word	0x00010000
        /*087c*/ 	.short	0x0108
        /*087e*/ 	.byte	0x0d
	.zero		1


	//   ....[11]....
        /*0880*/ 	.word	0x0000a330
        /*0884*/ 	.word	0x000000ff
        /*0888*/ 	.word	0x00010008
        /*088c*/ 	.short	0x0108
        /*088e*/ 	.byte	0x0d
	.zero		1


	//   ....[12]....
        /*0890*/ 	.word	0x0000c000
        /*0894*/ 	.word	0x000000ff
        /*0898*/ 	.word	0x00004000
        /*089c*/ 	.short	0x010a
        /*089e*/ 	.byte	0x0d
	.zero		1


	//   ....[13]....
        /*08a0*/ 	.word	0x0000c030
        /*08a4*/ 	.word	0x000000ff
        /*08a8*/ 	.word	0x00010010
        /*08ac*/ 	.short	0x010a
        /*08ae*/ 	.byte	0x0d
	.zero		1


	//   ....[14]....
        /*08b0*/ 	.word	0x0000c060
        /*08b4*/ 	.word	0x000000ff
        /*08b8*/ 	.word	0x00000000
        /*08bc*/ 	.short	0x010a
        /*08be*/ 	.byte	0x0f
	.zero		1


	//   ....[15]....
        /*08c0*/ 	.word	0x0000c090
        /*08c4*/ 	.word	0x000000ff
        /*08c8*/ 	.word	0x00000000
        /*08cc*/ 	.short	0x010a
        /*08ce*/ 	.byte	0x0f
	.zero		1


	//----- nvinfo : EIATTR_NUM_MBARRIERS
	.align		4
.L_81:
        /*08d0*/ 	.byte	0x03, 0x38
        /*08d2*/ 	.short	0xffff


	//----- nvinfo : EIATTR_EXIT_INSTR_OFFSETS
	.align		4
        /*08d4*/ 	.byte	0x04, 0x1c
        /*08d6*/ 	.short	(.L_83 - .L_82)


	//   ....[0]....
.L_82:
        /*08d8*/ 	.word	0x0000bff0


	//----- nvinfo : EIATTR_REQNTID
	.align		4
.L_83:
        /*08dc*/ 	.byte	0x04, 0x10
        /*08de*/ 	.short	(.L_85 - .L_84)
.L_84:
        /*08e0*/ 	.word	0x00000100
        /*08e4*/ 	.word	0x00000001
        /*08e8*/ 	.word	0x00000001


	//----- nvinfo : EIATTR_CRS_STACK_SIZE
	.align		4
.L_85:
        /*08ec*/ 	.byte	0x04, 0x1e
        /*08ee*/ 	.short	(.L_87 - .L_86)
.L_86:
        /*08f0*/ 	.word	0x00000000


	//----- nvinfo : EIATTR_CBANK_PARAM_SIZE
	.align		4
.L_87:
        /*08f4*/ 	.byte	0x03, 0x19
        /*08f6*/ 	.short	0x0088


	//----- nvinfo : EIATTR_PARAM_CBANK
	.align		4
        /*08f8*/ 	.byte	0x04, 0x0a
        /*08fa*/ 	.short	(.L_89 - .L_88)
	.align		4
.L_88:
        /*08fc*/ 	.word	index@(.nv.constant0.attn_fwd)
        /*0900*/ 	.short	0x0380
        /*0902*/ 	.short	0x0088


	//----- nvinfo : EIATTR_SW_WAR
	.align		4
.L_89:
        /*0904*/ 	.byte	0x04, 0x36
        /*0906*/ 	.short	(.L_91 - .L_90)
.L_90:
        /*0908*/ 	.word	0x00000008
.L_91:


//--------------------- .nv.compat                --------------------------
	.section	.nv.compat,"",@"SHT_CUDA_COMPAT_INFO"
	.align	4
        /*0000*/ 	.byte	0x02, 0x02, 0x02, 0x00, 0x02, 0x05, 0x05, 0x00, 0x02, 0x03, 0x00, 0x00, 0x02, 0x06, 0x01, 0x00


//--------------------- .nv.callgraph             --------------------------
	.section	.nv.callgraph,"",@"SHT_CUDA_CALLGRAPH"
	.align	4
	.sectionentsize	8
	.align		4
        /*0000*/ 	.word	0x00000000
	.align		4
        /*0004*/ 	.word	0xffffffff
	.align		4
        /*0008*/ 	.word	0x00000000
	.align		4
        /*000c*/ 	.word	0xfffffffe
	.align		4
        /*0010*/ 	.word	0x00000000
	.align		4
        /*0014*/ 	.word	0xfffffffd
	.align		4
        /*0018*/ 	.word	0x00000000
	.align		4
        /*001c*/ 	.word	0xfffffffc


//--------------------- .nv.constant4             --------------------------
	.section	.nv.constant4,"a",@progbits
	.align	8
	.align		8
.nv.constant4:
        /*0000*/ 	.dword	_$_str


//--------------------- .text.attn_fwd            --------------------------
	.section	.text.attn_fwd,"ax",@progbits
	.align	128
        .global         attn_fwd
        .type           attn_fwd,@function
        .size           attn_fwd,(.L_x_27 - attn_fwd)
        .other          attn_fwd,@"STO_CUDA_ENTRY STV_DEFAULT"
attn_fwd:
.text.attn_fwd:
[----:B------:R-:W0:Y:S01]  /*0000*/  LDC R1, c[0x0][0x37c] ;  /* 0x0000df00ff017b82 */ /* 0x000e220000000800 */
[----:B------:R-:W1:Y:S01]  /*0010*/  S2R R0, SR_TID.X ;  /* 0x0000000000007919 */ /* 0x000e620000002100 */
[----:B0-----:R-:W-:Y:S01]  /*0020*/  VIADD R1, R1, 0xfffffe38 ;  /* 0xfffffe3801017836 */ /* 0x001fe20000000000 */
[----:B-1----:R-:W-:-:S13]  /*0030*/  ISETP.GE.U32.AND P1, PT, R0, 0x20, PT ;  /* 0x000000200000780c */ /* 0x002fda0003f26070 */
[----:B------:R-:W-:Y:S05]  /*0040*/  @P1 BRA `(.L_x_0) ;  /* 0x0000000000b81947 */ /* 0x000fea0003800000 */
[----:B------:R-:W0:Y:S01]  /*0050*/  S2UR UR6, SR_CgaCtaId ;  /* 0x00000000000679c3 */ /* 0x000e220000008800 */
[----:B------:R-:W-:Y:S01]  /*0060*/  NOP ;  /* 0x0000000000007918 */ /* 0x000fe20000000000 */
[----:B------:R-:W-:Y:S02]  /*0070*/  UMOV UR4, 0x40 ;  /* 0x0000004000047882 */ /* 0x000fe40000000000 */
[----:B0-----:R-:W-:-:S09]  /*0080*/  ULEA UR4, UR6, UR4, 0x18 ;  /* 0x0000000406047291 */ /* 0x001fd2000f8ec0ff */
[----:B------:R-:W0:Y:S01]  /*0090*/  LDS.U8 R0, [UR4] ;  /* 0x00000004ff007984 */ /* 0x000e220008000000 */
[----:B------:R-:W-:Y:S02]  /*00a0*/  UMOV UR4, 0x400 ;  /* 0x0000040000047882 */ /* 0x000fe40000000000 */
[----:B------:R-:W-:Y:S01]  /*00b0*/  ULEA UR4, UR6, UR4, 0x18 ;  /* 0x0000000406047291 */ /* 0x000fe2000f8ec0ff */
[----:B0-----:R-:W-:-:S13]  /*00c0*/  ISETP.NE.AND P0, PT, R0, RZ, PT ;  /* 0x000000ff0000720c */ /* 0x001fda0003f05270 */
[----:B------:R-:W-:Y:S05]  /*00d0*/  @P0 BRA `(.L_x_1) ;  /* 0x00000000007c0947 */ /* 0x000fea0003800000 */
[----:B------:R-:W-:-:S13]  /*00e0*/  ELECT P0, URZ, PT ;  /* 0x0000000000ff782f */ /* 0x000fda0003800000 */
[----:B------:R-:W-:Y:S05]  /*00f0*/  @!P0 BRA `(.L_x_2) ;  /* 0x0000000000848947 */ /* 0x000fea0003800000 */
[----:B------:R-:W-:Y:S01]  /*0100*/  UMOV UR5, 0x4 ;  /* 0x0000000400057882 */ /* 0x000fe20000000000 */
[----:B------:R-:W-:Y:S02]  /*0110*/  IMAD.MOV.U32 R4, RZ, RZ, 0x1 ;  /* 0x00000001ff047424 */ /* 0x000fe400078e00ff */
[----:B------:R-:W-:Y:S02]  /*0120*/  IMAD.MOV.U32 R5, RZ, RZ, 0xf ;  /* 0x0000000fff057424 */ /* 0x000fe400078e00ff */
[----:B------:R-:W-:Y:S04]  /*0130*/  DEPBAR.LE SB0, 0x36 ;  /* 0x00008d800000791a */ /* 0x000fe80000000000 */
[----:B------:R-:W0:Y:S02]  /*0140*/  UTCATOMSWS.FIND_AND_SET.ALIGN UP0, UR5, UR5 ;  /* 0x00000005000575e3 */ /* 0x000e240008000800 */
[----:B0-----:R-:W-:-:S04]  /*0150*/  PLOP3.LUT P0, PT, PT, PT, UP0, 0x80, 0x8 ;  /* 0x000000000008781c */ /* 0x001fc80003f0f008 */
[----:B------:R-:W-:-:S04]  /*0160*/  SEL R0, RZ, 0xffffffff, !P0 ;  /* 0xffffffffff007807 */ /* 0x000fc80004000000 */
[----:B------:R-:W-:Y:S01]  /*0170*/  ISETP.NE.AND P0, PT, R0, RZ, PT ;  /* 0x000000ff0000720c */ /* 0x000fe20003f05270 */
[----:B------:R-:W-:-:S12]  /*0180*/  IMAD.U32 R0, RZ, RZ, UR5 ;  /* 0x00000005ff007e24 */ /* 0x000fd8000f8e00ff */
[----:B------:R-:W-:Y:S05]  /*0190*/  @P0 BRA `(.L_x_3) ;  /* 0x0000000000240947 */ /* 0x000fea0003800000 */
.L_x_4:
[----:B------:R-:W-:Y:S05]  /*01a0*/  NANOSLEEP 0x64 ;  /* 0x000000640000795d */ /* 0x000fea0003800000 */
[----:B------:R-:W-:-:S05]  /*01b0*/  UMOV UR5, 0x4 ;  /* 0x0000000400057882 */ /* 0x000fca0000000000 */
[----:B------:R-:W-:Y:S04]  /*01c0*/  DEPBAR.LE SB0, 0x36 ;  /* 0x00008d800000791a */ /* 0x000fe80000000000 */
[----:B------:R-:W0:Y:S02]  /*01d0*/  UTCATOMSWS.FIND_AND_SET.ALIGN UP0, UR5, UR5 ;  /* 0x00000005000575e3 */ /* 0x000e240008000800 */
[----:B0-----:R-:W-:-:S04]  /*01e0*/  PLOP3.LUT P0, PT, PT, PT, UP0, 0x80, 0x8 ;  /* 0x000000000008781c */ /* 0x001fc80003f0f008 */
[----:B------:R-:W-:-:S04]  /*01f0*/  SEL R0, RZ, 0xffffffff, !P0 ;  /* 0xffffffffff007807 */ /* 0x000fc80004000000 */
[----:B------:R-:W-:Y:S01]  /*0200*/  ISETP.NE.AND P0, PT, R0, RZ, PT ;  /* 0x000000ff0000720c */ /* 0x000fe20003f05270 */
[----:B------:R-:W-:-:S12]  /*0210*/  IMAD.U32 R0, RZ, RZ, UR5 ;  /* 0x00000005ff007e24 */ /* 0x000fd8000f8e00ff */
[----:B------:R-:W-:Y:S05]  /*0220*/  @!P0 BRA `(.L_x_4) ;  /* 0xfffffffc00dc8947 */ /* 0x000fea000383ffff */
.L_x_3:
[C---:B------:R-:W-:Y:S01]  /*0230*/  VIADD R3, R0.reuse, 0x10 ;  /* 0x0000001000037836 */ /* 0x040fe20000000000 */
[----:B------:R-:W-:Y:S01]  /*0240*/  UMOV UR5, 0x50 ;  /* 0x0000005000057882 */ /* 0x000fe20000000000 */
[----:B------:R-:W-:Y:S01]  /*0250*/  SHF.L.U32 R2, R5, R0, RZ ;  /* 0x0000000005027219 */ /* 0x000fe200000006ff */
[----:B------:R-:W-:Y:S01]  /*0260*/  ULEA UR5, UR6, UR5, 0x18 ;  /* 0x0000000506057291 */ /* 0x000fe2000f8ec0ff */
[----:B------:R-:W-:Y:S01]  /*0270*/  IMAD.SHL.U32 R0, R0, 0x20, RZ ;  /* 0x0000002000007824 */ /* 0x000fe200078e00ff */
[----:B------:R-:W-:-:S04]  /*0280*/  SHF.L.U32 R3, R4, R3, RZ ;  /* 0x0000000304037219 */ /* 0x000fc800000006ff */
[----:B------:R-:W-:-:S05]  /*0290*/  LOP3.LUT R2, R3, R2, RZ, 0xfc, !PT ;  /* 0x0000000203027212 */ /* 0x000fca00078efcff */
[----:B------:R0:W-:Y:S04]  /*02a0*/  ATOMS.OR RZ, [UR5], R2 ;  /* 0x00000002ffff798c */ /* 0x0001e8000b000005 */
[----:B------:R0:W-:Y:S01]  /*02b0*/  STS [UR4], R0 ;  /* 0x00000000ff007988 */ /* 0x0001e20008000804 */
[----:B------:R-:W-:Y:S05]  /*02c0*/  BRA `(.L_x_2) ;  /* 0x0000000000107947 */ /* 0x000fea0003800000 */
.L_x_1:
[----:B------:R-:W-:Y:S01]  /*02d0*/  IMAD.MOV.U32 R0, RZ, RZ, -0x1 ;  /* 0xffffffffff007424 */ /* 0x000fe200078e00ff */
[----:B------:R-:W-:-:S04]  /*02e0*/  MOV R2, 0x310 ;  /* 0x0000031000027802 */ /* 0x000fc80000000f00 */
[----:B------:R0:W-:Y:S03]  /*02f0*/  STS [UR4], R0 ;  /* 0x00000000ff007988 */ /* 0x0001e60008000804 */
[----:B0-----:R-:W-:Y:S05]  /*0300*/  CALL.REL.NOINC `($__internal_1_$__cuda_sm10x_tcgen05_guardrail_trap_phase_invalid_during_alloc) ;  /* 0x000000bc00787944 */ /* 0x001fea0003c00000 */
.L_x_2:
[----:B------:R-:W-:Y:S05]  /*0310*/  WARPSYNC.ALL ;  /* 0x0000000000007948 */ /* 0x000fea0003800000 */
[----:B------:R-:W-:Y:S01]  /*0320*/  NOP ;  /* 0x0000000000007918 */ /* 0x000fe20000000000 */
.L_x_0:
[----:B------:R-:W1:Y:S01]  /*0330*/  S2R R73, SR_TID.X ;  /* 0x0000000000497919 */ /* 0x000e620000002100 */
[----:B------:R-:W2:Y:S01]  /*0340*/  S2UR UR6, SR_CgaCtaId ;  /* 0x00000000000679c3 */ /* 0x000ea20000008800 */
[----:B------:R-:W3:Y:S01]  /*0350*/  LDCU.64 UR4, c[0x0][0x3b0] ;  /* 0x00007600ff0477ac */ /* 0x000ee20008000a00 */
[----:B------:R-:W4:Y:S01]  /*0360*/  S2R R3, SR_CTAID.X ;  /* 0x0000000000037919 */ /* 0x000f220000002500 */
[----:B------:R-:W-:Y:S01]  /*0370*/  UMOV UR13, 0x400 ;  /* 0x00000400000d7882 */ /* 0x000fe20000000000 */
[----:B------:R-:W0:Y:S04]  /*0380*/  LDCU.64 UR30, c[0x0][0x358] ;  /* 0x00006b00ff1e77ac */ /* 0x000e280008000a00 */
[----:B------:R-:W3:Y:S08]  /*0390*/  S2UR UR14, SR_CTAID.Y ;  /* 0x00000000000e79c3 */ /* 0x000ef00000002600 */
[----:B------:R-:W0:Y:S08]  /*03a0*/  LDC.64 R48, c[0x0][0x380] ;  /* 0x0000e000ff307b82 */ /* 0x000e300000000a00 */
[----:B------:R-:W0:Y:S01]  /*03b0*/  LDC R51, c[0x0][0x3b8] ;  /* 0x0000ee00ff337b82 */ /* 0x000e220000000800 */
[----:B--2---:R-:W-:-:S07]  /*03c0*/  ULEA UR13, UR6, UR13, 0x18 ;  /* 0x0000000d060d7291 */ /* 0x004fce000f8ec0ff */
[----:B------:R-:W-:Y:S01]  /*03d0*/  BAR.SYNC.DEFER_BLOCKING 0x0 ;  /* 0x0000000000007b1d */ /* 0x000fe20000010000 */
[C---:B01----:R-:W-:Y:S01]  /*03e0*/  LOP3.LUT R0, R73.reuse, 0x3f, RZ, 0xc0, !PT ;  /* 0x0000003f49007812 */ /* 0x043fe200078ec0ff */
[----:B---3--:R-:W-:Y:S01]  /*03f0*/  UIMAD UR4, UR14, UR4, URZ ;  /* 0x000000040e0472a4 */ /* 0x008fe2000f8e02ff */
[----:B------:R-:W-:-:S05]  /*0400*/  LEA.HI R4, R73, 0x2c, RZ, 0x1a ;  /* 0x0000002c49047811 */ /* 0x000fca00078fd0ff */
[----:B------:R-:W0:Y:S01]  /*0410*/  LDC.64 R150, c[0x0][0x3c0] ;  /* 0x0000f000ff967b82 */ /* 0x000e220000000a00 */
[----:B----4-:R-:W-:Y:S01]  /*0420*/  IMAD R2, R3, 0x40, R0 ;  /* 0x0000004003027824 */ /* 0x010fe200078e0200 */
[----:B------:R-:W-:-:S03]  /*0430*/  SHF.R.U32.HI R0, RZ, 0x6, R73 ;  /* 0x00000006ff007819 */ /* 0x000fc60000011649 */
[----:B------:R-:W-:Y:S01]  /*0440*/  IMAD R3, R2, UR5, RZ ;  /* 0x0000000502037c24 */ /* 0x000fe2000f8e02ff */
[----:B------:R-:W-:Y:S01]  /*0450*/  SGXT.U32 R0, R0, 0x2 ;  /* 0x000000020000781a */ /* 0x000fe20000000000 */
[----:B------:R-:W-:Y:S01]  /*0460*/  USHF.R.S32.HI UR5, URZ, 0x1f, UR4 ;  /* 0x0000001fff057899 */ /* 0x000fe20008011404 */
[----:B------:R-:W1:Y:S02]  /*0470*/  LDC.64 R70, c[0x0][0x388] ;  /* 0x0000e200ff467b82 */ /* 0x000e640000000a00 */
[----:B------:R-:W-:Y:S01]  /*0480*/  IADD3 R47, P0, P2, R3, UR4, R48 ;  /* 0x00000004032f7c10 */ /* 0x000fe2000fa1e030 */
[----:B------:R-:W2:Y:S01]  /*0490*/  LDCU UR4, c[0x0][0x3c8] ;  /* 0x00007900ff0477ac */ /* 0x000ea20008000800 */
[----:B------:R-:W-:Y:S01]  /*04a0*/  SHF.R.S32.HI R2, RZ, 0x1f, R3 ;  /* 0x0000001fff027819 */ /* 0x000fe20000011403 */
[----:B------:R-:W-:Y:S01]  /*04b0*/  IMAD R3, R0, R51, RZ ;  /* 0x0000003300037224 */ /* 0x000fe200078e02ff */
[----:B------:R-:W-:Y:S01]  /*04c0*/  LEA.HI R0, R73, 0xc, RZ, 0x1a ;  /* 0x0000000c49007811 */ /* 0x000fe200078fd0ff */
[----:B------:R-:W3:Y:S01]  /*04d0*/  LDS R53, [UR13] ;  /* 0x0000000dff357984 */ /* 0x000ee20008000800 */
[----:B------:R-:W-:Y:S01]  /*04e0*/  IADD3.X R49, PT, PT, R2, UR5, R49, P0, P2 ;  /* 0x0000000502317c10 */ /* 0x000fe200087e4431 */
[----:B------:R-:W-:Y:S01]  /*04f0*/  IMAD R17, R51, 0x4, R3 ;  /* 0x0000000433117824 */ /* 0x000fe200078e0203 */
[----:B------:R-:W-:Y:S01]  /*0500*/  BAR.SYNC.DEFER_BLOCKING 0x0 ;  /* 0x0000000000007b1d */ /* 0x000fe20000010000 */
[----:B------:R-:W-:Y:S01]  /*0510*/  IADD3 R6, P0, PT, R3, R47, RZ ;  /* 0x0000002f03067210 */ /* 0x000fe20007f1e0ff */
[----:B------:R-:W-:Y:S01]  /*0520*/  IMAD R0, R0, R51, RZ ;  /* 0x0000003300007224 */ /* 0x000fe200078e02ff */
[----:B------:R-:W-:-:S02]  /*0530*/  LEA.HI R2, R73, 0x1c, RZ, 0x1a ;  /* 0x0000001c49027811 */ /* 0x000fc400078fd0ff */
[----:B------:R-:W-:Y:S02]  /*0540*/  LEA.HI.X.SX32 R7, R3, R49, 0x1, P0 ;  /* 0x0000003103077211 */ /* 0x000fe400000f0eff */
[----:B------:R-:W-:Y:S01]  /*0550*/  IADD3 R10, P0, PT, R0, R47, RZ ;  /* 0x0000002f000a7210 */ /* 0x000fe20007f1e0ff */
[----:B------:R-:W-:Y:S01]  /*0560*/  IMAD R5, R2, R51, RZ ;  /* 0x0000003302057224 */ /* 0x000fe200078e02ff */
[----:B------:R-:W-:Y:S02]  /*0570*/  IADD3 R8, P2, PT, R17, R47, RZ ;  /* 0x0000002f11087210 */ /* 0x000fe40007f5e0ff */
[----:B------:R-:W-:Y:S02]  /*0580*/  LEA.HI.X.SX32 R11, R0, R49, 0x1, P0 ;  /* 0x00000031000b7211 */ /* 0x000fe400000f0eff */
[----:B------:R-:W-:Y:S01]  /*0590*/  LEA.HI R0, R73, 0x3c, RZ, 0x1a ;  /* 0x0000003c49007811 */ /* 0x000fe200078fd0ff */
[----:B------:R-:W-:Y:S01]  /*05a0*/  IMAD R15, R4, R51, RZ ;  /* 0x00000033040f7224 */ /* 0x000fe200078e02ff */
[----:B------:R-:W-:-:S03]  /*05b0*/  LEA.HI.X.SX32 R9, R17, R49, 0x1, P2 ;  /* 0x0000003111097211 */ /* 0x000fc600010f0eff */
[----:B------:R-:W-:Y:S01]  /*05c0*/  IMAD R19, R0, R51, RZ ;  /* 0x0000003300137224 */ /* 0x000fe200078e02ff */
[----:B------:R-:W-:Y:S02]  /*05d0*/  LEA.HI R0, R73, 0x5c, RZ, 0x1a ;  /* 0x0000005c49007811 */ /* 0x000fe400078fd0ff */
[-C--:B------:R-:W-:Y:S02]  /*05e0*/  IADD3 R12, P2, PT, R5, R47.reuse, RZ ;  /* 0x0000002f050c7210 */ /* 0x080fe40007f5e0ff */
[----:B------:R-:W-:Y:S01]  /*05f0*/  IADD3 R14, P0, PT, R15, R47, RZ ;  /* 0x0000002f0f0e7210 */ /* 0x000fe20007f1e0ff */
[----:B------:R4:W5:Y:S01]  /*0600*/  LDG.E.U8 R2, desc[UR30][R8.64] ;  /* 0x0000001e08027981 */ /* 0x000962000c1e1100 */
[-C--:B------:R-:W-:Y:S02]  /*0610*/  LEA.HI.X.SX32 R13, R5, R49.reuse, 0x1, P2 ;  /* 0x00000031050d7211 */ /* 0x080fe400010f0eff */
[----:B------:R-:W-:Y:S01]  /*0620*/  LEA.HI.X.SX32 R15, R15, R49, 0x1, P0 ;  /* 0x000000310f0f7211 */ /* 0x000fe200000f0eff */
[----:B------:R0:W5:Y:S01]  /*0630*/  LDG.E.U8 R3, desc[UR30][R6.64] ;  /* 0x0000001e06037981 */ /* 0x000162000c1e1100 */
[----:B------:R-:W-:-:S02]  /*0640*/  LEA.HI R16, R73, 0x4c, RZ, 0x1a ;  /* 0x0000004c49107811 */ /* 0x000fc400078fd0ff */
[----:B------:R-:W-:Y:S01]  /*0650*/  IADD3 R18, P0, PT, R19, R47, RZ ;  /* 0x0000002f13127210 */ /* 0x000fe20007f1e0ff */
[----:B------:R1:W5:Y:S01]  /*0660*/  LDG.E.U8 R5, desc[UR30][R12.64] ;  /* 0x0000001e0c057981 */ /* 0x000362000c1e1100 */
[-C--:B----4-:R-:W-:Y:S01]  /*0670*/  IMAD R8, R0, R51.reuse, RZ ;  /* 0x0000003300087224 */ /* 0x090fe200078e02ff */
[----:B------:R-:W-:Y:S01]  /*0680*/  LEA.HI R0, R73, 0x7c, RZ, 0x1a ;  /* 0x0000007c49007811 */ /* 0x000fe200078fd0ff */
[----:B------:R-:W-:Y:S01]  /*0690*/  IMAD R16, R16, R51, RZ ;  /* 0x0000003310107224 */ /* 0x000fe200078e02ff */
[----:B------:R-:W-:Y:S01]  /*06a0*/  LEA.HI.X.SX32 R19, R19, R49, 0x1, P0 ;  /* 0x0000003113137211 */ /* 0x000fe200000f0eff */
[----:B------:R-:W-:Y:S01]  /*06b0*/  IMAD R17, R51, 0x4, R17 ;  /* 0x0000000433117824 */ /* 0x000fe200078e0211 */
[----:B0-----:R-:W-:Y:S01]  /*06c0*/  LEA.HI R7, R73, 0x6c, RZ, 0x1a ;  /* 0x0000006c49077811 */ /* 0x001fe200078fd0ff */
[----:B------:R-:W-:Y:S01]  /*06d0*/  IMAD R0, R0, R51, RZ ;  /* 0x0000003300007224 */ /* 0x000fe200078e02ff */
[----:B------:R0:W5:Y:S01]  /*06e0*/  LDG.E.U8 R6, desc[UR30][R14.64] ;  /* 0x0000001e0e067981 */ /* 0x000162000c1e1100 */
[----:B-1----:R-:W-:-:S02]  /*06f0*/  IADD3 R12, P0, PT, R8, R47, RZ ;  /* 0x0000002f080c7210 */ /* 0x002fc40007f1e0ff */
[----:B------:R-:W-:Y:S01]  /*0700*/  IADD3 R20, P2, PT, R16, R47, RZ ;  /* 0x0000002f10147210 */ /* 0x000fe20007f5e0ff */
[----:B------:R-:W5:Y:S01]  /*0710*/  LDG.E.U8 R4, desc[UR30][R10.64] ;  /* 0x0000001e0a047981 */ /* 0x000f62000c1e1100 */
[----:B------:R-:W-:Y:S02]  /*0720*/  LEA.HI.X.SX32 R13, R8, R49, 0x1, P0 ;  /* 0x00000031080d7211 */ /* 0x000fe400000f0eff */
[----:B------:R-:W-:Y:S02]  /*0730*/  IADD3 R26, P0, PT, R0, R47, RZ ;  /* 0x0000002f001a7210 */ /* 0x000fe40007f1e0ff */
[-C--:B------:R-:W-:Y:S02]  /*0740*/  LEA.HI.X.SX32 R21, R16, R49.reuse, 0x1, P2 ;  /* 0x0000003110157211 */ /* 0x080fe400010f0eff */
[----:B------:R-:W-:Y:S01]  /*0750*/  LEA.HI.X.SX32 R27, R0, R49, 0x1, P0 ;  /* 0x00000031001b7211 */ /* 0x000fe200000f0eff */
[----:B------:R-:W-:Y:S01]  /*0760*/  IMAD R0, R51, 0x8, R17 ;  /* 0x0000000833007824 */ /* 0x000fe200078e0211 */
[----:B------:R-:W-:Y:S01]  /*0770*/  IADD3 R16, P0, PT, R17, R47, RZ ;  /* 0x0000002f11107210 */ /* 0x000fe20007f1e0ff */
[----:B------:R-:W-:Y:S01]  /*0780*/  IMAD R9, R7, R51, RZ ;  /* 0x0000003307097224 */ /* 0x000fe200078e02ff */
[----:B------:R-:W5:Y:S02]  /*0790*/  LDG.E.U8 R8, desc[UR30][R20.64] ;  /* 0x0000001e14087981 */ /* 0x000f64000c1e1100 */
[----:B------:R-:W-:-:S02]  /*07a0*/  LEA.HI.X.SX32 R17, R17, R49, 0x1, P0 ;  /* 0x0000003111117211 */ /* 0x000fc400000f0eff */
[----:B------:R1:W5:Y:S01]  /*07b0*/  LDG.E.U8 R7, desc[UR30][R18.64] ;  /* 0x0000001e12077981 */ /* 0x000362000c1e1100 */
[CC--:B0-----:R-:W-:Y:S02]  /*07c0*/  IADD3 R14, P0, PT, R0.reuse, R47.reuse, RZ ;  /* 0x0000002f000e7210 */ /* 0x0c1fe40007f1e0ff */
[----:B------:R-:W-:Y:S01]  /*07d0*/  IADD3 R24, P2, PT, R9, R47, RZ ;  /* 0x0000002f09187210 */ /* 0x000fe20007f5e0ff */
[----:B------:R-:W5:Y:S01]  /*07e0*/  LDG.E.U8 R11, desc[UR30][R26.64] ;  /* 0x0000001e1a0b7981 */ /* 0x000f62000c1e1100 */
[-C--:B------:R-:W-:Y:S01]  /*07f0*/  LEA.HI.X.SX32 R15, R0, R49.reuse, 0x1, P0 ;  /* 0x00000031000f7211 */ /* 0x080fe200000f0eff */
[----:B-1----:R-:W-:Y:S01]  /*0800*/  IMAD R18, R51, 0x4, R0 ;  /* 0x0000000433127824 */ /* 0x002fe200078e0200 */
[----:B------:R-:W-:-:S04]  /*0810*/  LEA.HI.X.SX32 R25, R9, R49, 0x1, P2 ;  /* 0x0000003109197211 */ /* 0x000fc800010f0eff */
[----:B------:R-:W5:Y:S01]  /*0820*/  LDG.E.U8 R15, desc[UR30][R14.64] ;  /* 0x0000001e0e0f7981 */ /* 0x000f62000c1e1100 */
[C---:B------:R-:W-:Y:S01]  /*0830*/  IMAD R0, R51.reuse, 0x4, R18 ;  /* 0x0000000433007824 */ /* 0x040fe200078e0212 */
[-C--:B------:R-:W-:Y:S02]  /*0840*/  IADD3 R20, P0, PT, R18, R47.reuse, RZ ;  /* 0x0000002f12147210 */ /* 0x080fe40007f1e0ff */
[----:B------:R-:W5:Y:S01]  /*0850*/  LDG.E.U8 R9, desc[UR30][R12.64] ;  /* 0x0000001e0c097981 */ /* 0x000f62000c1e1100 */
[C---:B------:R-:W-:Y:S01]  /*0860*/  IMAD R19, R51.reuse, 0x8, R0 ;  /* 0x0000000833137824 */ /* 0x040fe200078e0200 */
[----:B------:R-:W-:Y:S02]  /*0870*/  IADD3 R22, P2, PT, R0, R47, RZ ;  /* 0x0000002f00167210 */ /* 0x000fe40007f5e0ff */
[----:B------:R0:W5:Y:S01]  /*0880*/  LDG.E.U8 R10, desc[UR30][R24.64] ;  /* 0x0000001e180a7981 */ /* 0x000162000c1e1100 */
[-C--:B------:R-:W-:Y:S02]  /*0890*/  LEA.HI.X.SX32 R21, R18, R49.reuse, 0x1, P0 ;  /* 0x0000003112157211 */ /* 0x080fe400000f0eff */
[----:B------:R-:W-:Y:S01]  /*08a0*/  LEA.HI.X.SX32 R23, R0, R49, 0x1, P2 ;  /* 0x0000003100177211 */ /* 0x000fe200010f0eff */
[----:B------:R-:W-:Y:S01]  /*08b0*/  IMAD R0, R51, 0x4, R19 ;  /* 0x0000000433007824 */ /* 0x000fe200078e0213 */
[C---:B------:R-:W-:Y:S01]  /*08c0*/  IADD3 R18, P0, PT, R19.reuse, R47, RZ ;  /* 0x0000002f13127210 */ /* 0x040fe20007f1e0ff */
[----:B------:R1:W5:Y:S03]  /*08d0*/  LDG.E.U8 R13, desc[UR30][R16.64] ;  /* 0x0000001e100d7981 */ /* 0x000366000c1e1100 */
[----:B------:R-:W-:Y:S01]  /*08e0*/  LEA.HI.X.SX32 R19, R19, R49, 0x1, P0 ;  /* 0x0000003113137211 */ /* 0x000fe200000f0eff */
[----:B------:R4:W5:Y:S01]  /*08f0*/  LDG.E.U8 R12, desc[UR30][R20.64] ;  /* 0x0000001e140c7981 */ /* 0x000962000c1e1100 */
[----:B0-----:R-:W-:Y:S01]  /*0900*/  IADD3 R24, P0, PT, R0, R47, RZ ;  /* 0x0000002f00187210 */ /* 0x001fe20007f1e0ff */
[----:B-1----:R-:W-:-:S03]  /*0910*/  IMAD R16, R51, 0x4, R0 ;  /* 0x0000000433107824 */ /* 0x002fc600078e0200 */
[----:B------:R-:W-:Y:S01]  /*0920*/  LEA.HI.X.SX32 R25, R0, R49, 0x1, P0 ;  /* 0x0000003100197211 */ /* 0x000fe200000f0eff */
[----:B------:R0:W5:Y:S01]  /*0930*/  LDG.E.U8 R19, desc[UR30][R18.64] ;  /* 0x0000001e12137981 */ /* 0x000162000c1e1100 */
[C---:B------:R-:W-:Y:S01]  /*0940*/  IMAD R0, R51.reuse, 0x8, R16 ;  /* 0x0000000833007824 */ /* 0x040fe200078e0210 */
[C---:B------:R-:W-:Y:S02]  /*0950*/  IADD3 R26, P0, PT, R16.reuse, R47, RZ ;  /* 0x0000002f101a7210 */ /* 0x040fe40007f1e0ff */
[----:B------:R-:W5:Y:S02]  /*0960*/  LDG.E.U8 R14, desc[UR30][R24.64] ;  /* 0x0000001e180e7981 */ /* 0x000f64000c1e1100 */
[----:B------:R-:W-:Y:S01]  /*0970*/  LEA.HI.X.SX32 R27, R16, R49, 0x1, P0 ;  /* 0x00000031101b7211 */ /* 0x000fe200000f0eff */
[C---:B------:R-:W-:Y:S01]  /*0980*/  IMAD R16, R51.reuse, 0x4, R0 ;  /* 0x0000000433107824 */ /* 0x040fe200078e0200 */
[C---:B------:R-:W-:Y:S01]  /*0990*/  IADD3 R28, P0, PT, R0.reuse, R47, RZ ;  /* 0x0000002f001c7210 */ /* 0x040fe20007f1e0ff */
[----:B------:R-:W5:Y:S02]  /*09a0*/  LDG.E.U8 R17, desc[UR30][R22.64] ;  /* 0x0000001e16117981 */ /* 0x000f64000c1e1100 */
[C---:B----4-:R-:W-:Y:S01]  /*09b0*/  IMAD R20, R51.reuse, 0x4, R16 ;  /* 0x0000000433147824 */ /* 0x050fe200078e0210 */
[----:B------:R-:W-:Y:S01]  /*09c0*/  LEA.HI.X.SX32 R29, R0, R49, 0x1, P0 ;  /* 0x00000031001d7211 */ /* 0x000fe200000f0eff */
[----:B------:R-:W5:Y:S02]  /*09d0*/  LDG.E.U8 R21, desc[UR30][R26.64] ;  /* 0x0000001e1a157981 */ /* 0x000f64000c1e1100 */
[----:B------:R-:W-:Y:S01]  /*09e0*/  IMAD R0, R51, 0x8, R20 ;  /* 0x0000000833007824 */ /* 0x000fe200078e0214 */
[----:B------:R-:W-:-:S02]  /*09f0*/  IADD3 R32, P0, PT, R20, R47, RZ ;  /* 0x0000002f14207210 */ /* 0x000fc40007f1e0ff */
[----:B------:R-:W-:Y:S01]  /*0a00*/  IADD3 R30, P2, PT, R16, R47, RZ ;  /* 0x0000002f101e7210 */ /* 0x000fe20007f5e0ff */
[----:B------:R-:W5:Y:S01]  /*0a10*/  LDG.E.U8 R23, desc[UR30][R28.64] ;  /* 0x0000001e1c177981 */ /* 0x000f62000c1e1100 */
[----:B------:R-:W-:Y:S01]  /*0a20*/  LEA.HI.X.SX32 R33, R20, R49, 0x1, P0 ;  /* 0x0000003114217211 */ /* 0x000fe200000f0eff */
[C---:B0-----:R-:W-:Y:S01]  /*0a30*/  IMAD R18, R51.reuse, 0x4, R0 ;  /* 0x0000000433127824 */ /* 0x041fe200078e0200 */
[----:B------:R-:W-:Y:S02]  /*0a40*/  IADD3 R34, P0, PT, R0, R47, RZ ;  /* 0x0000002f00227210 */ /* 0x000fe40007f1e0ff */
[-C--:B------:R-:W-:Y:S01]  /*0a50*/  LEA.HI.X.SX32 R31, R16, R49.reuse, 0x1, P2 ;  /* 0x00000031101f7211 */ /* 0x080fe200010f0eff */
[----:B------:R0:W5:Y:S01]  /*0a60*/  LDG.E.U8 R25, desc[UR30][R32.64] ;  /* 0x0000001e20197981 */ /* 0x000162000c1e1100 */
[----:B------:R-:W-:Y:S01]  /*0a70*/  LEA.HI.X.SX32 R35, R0, R49, 0x1, P0 ;  /* 0x0000003100237211 */ /* 0x000fe200000f0eff */
[C---:B------:R-:W-:Y:S01]  /*0a80*/  IMAD R0, R51.reuse, 0x4, R18 ;  /* 0x0000000433007824 */ /* 0x040fe200078e0212 */
[-C--:B------:R-:W-:Y:S01]  /*0a90*/  IADD3 R36, P0, PT, R18, R47.reuse, RZ ;  /* 0x0000002f12247210 */ /* 0x080fe20007f1e0ff */
[----:B------:R-:W5:Y:S02]  /*0aa0*/  LDG.E.U8 R16, desc[UR30][R30.64] ;  /* 0x0000001e1e107981 */ /* 0x000f64000c1e1100 */
[----:B------:R-:W-:Y:S01]  /*0ab0*/  IMAD R20, R51, 0x8, R0 ;  /* 0x0000000833147824 */ /* 0x000fe200078e0200 */
[----:B------:R-:W-:Y:S01]  /*0ac0*/  IADD3 R38, P2, PT, R0, R47, RZ ;  /* 0x0000002f00267210 */ /* 0x000fe20007f5e0ff */
[----:B------:R1:W5:Y:S01]  /*0ad0*/  LDG.E.U8 R27, desc[UR30][R34.64] ;  /* 0x0000001e221b7981 */ /* 0x000362000c1e1100 */
[----:B------:R-:W-:-:S02]  /*0ae0*/  LEA.HI.X.SX32 R37, R18, R49, 0x1, P0 ;  /* 0x0000003112257211 */ /* 0x000fc400000f0eff */
[----:B------:R-:W-:Y:S01]  /*0af0*/  LEA.HI.X.SX32 R39, R0, R49, 0x1, P2 ;  /* 0x0000003100277211 */ /* 0x000fe200010f0eff */
[C---:B------:R-:W-:Y:S01]  /*0b00*/  IMAD R0, R51.reuse, 0x4, R20 ;  /* 0x0000000433007824 */ /* 0x040fe200078e0214 */
[C---:B------:R-:W-:Y:S01]  /*0b10*/  IADD3 R40, P0, PT, R20.reuse, R47, RZ ;  /* 0x0000002f14287210 */ /* 0x040fe20007f1e0ff */
[----:B------:R-:W5:Y:S03]  /*0b20*/  LDG.E.U8 R18, desc[UR30][R36.64] ;  /* 0x0000001e24127981 */ /* 0x000f66000c1e1100 */
[----:B------:R-:W-:Y:S01]  /*0b30*/  LEA.HI.X.SX32 R41, R20, R49, 0x1, P0 ;  /* 0x0000003114297211 */ /* 0x000fe200000f0eff */
[C---:B------:R-:W-:Y:S01]  /*0b40*/  IMAD R20, R51.reuse, 0x4, R0 ;  /* 0x0000000433147824 */ /* 0x040fe200078e0200 */
[C---:B------:R-:W-:Y:S01]  /*0b50*/  IADD3 R42, P0, PT, R0.reuse, R47, RZ ;  /* 0x0000002f002a7210 */ /* 0x040fe20007f1e0ff */
[----:B------:R4:W5:Y:S03]  /*0b60*/  LDG.E.U8 R29, desc[UR30][R38.64] ;  /* 0x0000001e261d7981 */ /* 0x000966000c1e1100 */
[----:B------:R-:W-:Y:S01]  /*0b70*/  LEA.HI.X.SX32 R43, R0, R49, 0x1, P0 ;  /* 0x00000031002b7211 */ /* 0x000fe200000f0eff */
[C---:B------:R-:W-:Y:S01]  /*0b80*/  IMAD R0, R51.reuse, 0x8, R20 ;  /* 0x0000000833007824 */ /* 0x040fe200078e0214 */
[C---:B0-----:R-:W-:Y:S01]  /*0b90*/  IADD3 R32, P0, PT, R20.reuse, R47, RZ ;  /* 0x0000002f14207210 */ /* 0x041fe20007f1e0ff */
[----:B------:R0:W5:Y:S02]  /*0ba0*/  LDG.E.U8 R31, desc[UR30][R40.64] ;  /* 0x0000001e281f7981 */ /* 0x000164000c1e1100 */
[----:B------:R-:W-:Y:S01]  /*0bb0*/  IMAD R22, R51, 0x4, R0 ;  /* 0x0000000433167824 */ /* 0x000fe200078e0200 */
[----:B------:R-:W-:-:S02]  /*0bc0*/  LEA.HI.X.SX32 R33, R20, R49, 0x1, P0 ;  /* 0x0000003114217211 */ /* 0x000fc400000f0eff */
[C---:B-1----:R-:W-:Y:S01]  /*0bd0*/  IADD3 R34, P0, PT, R0.reuse, R47, RZ ;  /* 0x0000002f00227210 */ /* 0x042fe20007f1e0ff */
[C---:B------:R-:W-:Y:S01]  /*0be0*/  IMAD R24, R51.reuse, 0x4, R22 ;  /* 0x0000000433187824 */ /* 0x040fe200078e0216 */
[----:B----4-:R-:W-:Y:S01]  /*0bf0*/  SHF.R.U32.HI R38, RZ, 0x7, R73 ;  /* 0x00000007ff267819 */ /* 0x010fe20000011649 */
[----:B------:R1:W5:Y:S01]  /*0c00*/  LDG.E.U8 R20, desc[UR30][R42.64] ;  /* 0x0000001e2a147981 */ /* 0x000362000c1e1100 */
[----:B------:R-:W-:Y:S01]  /*0c10*/  LEA.HI.X.SX32 R35, R0, R49, 0x1, P0 ;  /* 0x0000003100237211 */ /* 0x000fe200000f0eff */
[C---:B------:R-:W-:Y:S01]  /*0c20*/  IMAD R0, R51.reuse, 0x8, R24 ;  /* 0x0000000833007824 */ /* 0x040fe200078e0218 */
[C---:B------:R-:W-:Y:S01]  /*0c30*/  IADD3 R36, P0, PT, R24.reuse, R47, RZ ;  /* 0x0000002f18247210 */ /* 0x040fe20007f1e0ff */
[----:B------:R4:W5:Y:S02]  /*0c40*/  LDG.E.U8 R33, desc[UR30][R32.64] ;  /* 0x0000001e20217981 */ /* 0x000964000c1e1100 */
[C---:B------:R-:W-:Y:S01]  /*0c50*/  IMAD R26, R51.reuse, 0x4, R0 ;  /* 0x00000004331a7824 */ /* 0x040fe200078e0200 */
[----:B------:R-:W-:Y:S01]  /*0c60*/  LEA.HI.X.SX32 R37, R24, R49, 0x1, P0 ;  /* 0x0000003118257211 */ /* 0x000fe200000f0eff */
[----:B------:R1:W5:Y:S01]  /*0c70*/  LDG.E.U8 R35, desc[UR30][R34.64] ;  /* 0x0000001e22237981 */ /* 0x000362000c1e1100 */
[-C--:B0-----:R-:W-:Y:S01]  /*0c80*/  IADD3 R40, P0, PT, R0, R47.reuse, RZ ;  /* 0x0000002f00287210 */ /* 0x081fe20007f1e0ff */
[----:B------:R-:W-:Y:S01]  /*0c90*/  IMAD R24, R51, 0x4, R26 ;  /* 0x0000000433187824 */ /* 0x000fe200078e021a */
[----:B------:R-:W-:-:S02]  /*0ca0*/  IADD3 R44, P2, PT, R22, R47, RZ ;  /* 0x0000002f162c7210 */ /* 0x000fc40007f5e0ff */
[----:B------:R-:W-:Y:S01]  /*0cb0*/  LEA.HI.X.SX32 R41, R0, R49, 0x1, P0 ;  /* 0x0000003100297211 */ /* 0x000fe200000f0eff */
[----:B------:R-:W5:Y:S01]  /*0cc0*/  LDG.E.U8 R37, desc[UR30][R36.64] ;  /* 0x0000001e24257981 */ /* 0x000f62000c1e1100 */
[----:B------:R-:W-:Y:S02]  /*0cd0*/  IADD3 R46, P0, PT, R24, R47, RZ ;  /* 0x0000002f182e7210 */ /* 0x000fe40007f1e0ff */
[----:B------:R-:W-:Y:S02]  /*0ce0*/  SGXT.U32 R38, R38, 0x1 ;  /* 0x000000012626781a */ /* 0x000fe40000000000 */
[----:B------:R-:W-:Y:S01]  /*0cf0*/  LEA.HI.X.SX32 R45, R22, R49, 0x1, P2 ;  /* 0x00000031162d7211 */ /* 0x000fe200010f0eff */
[----:B------:R0:W5:Y:S01]  /*0d00*/  LDG.E.U8 R41, desc[UR30][R40.64] ;  /* 0x0000001e28297981 */ /* 0x000162000c1e1100 */
[----:B-1----:R-:W-:Y:S02]  /*0d10*/  IADD3 R42, P2, PT, R26, R47, RZ ;  /* 0x0000002f1a2a7210 */ /* 0x002fe40007f5e0ff */
[----:B------:R-:W-:Y:S01]  /*0d20*/  LEA.HI.X.SX32 R47, R24, R49, 0x1, P0 ;  /* 0x00000031182f7211 */ /* 0x000fe200000f0eff */
[----:B------:R-:W-:Y:S01]  /*0d30*/  IMAD R24, R38, R151, RZ ;  /* 0x0000009726187224 */ /* 0x000fe200078e02ff */
[----:B------:R-:W-:Y:S01]  /*0d40*/  LEA.HI.X.SX32 R43, R26, R49, 0x1, P2 ;  /* 0x000000311a2b7211 */ /* 0x000fe200010f0eff */
[----:B------:R-:W5:Y:S02]  /*0d50*/  LDG.E.U8 R22, desc[UR30][R44.64] ;  /* 0x0000001e2c167981 */ /* 0x000f64000c1e1100 */
[----:B------:R-:W-:-:S02]  /*0d60*/  IMAD R26, R151, 0x2, R24 ;  /* 0x00000002971a7824 */ /* 0x000fc400078e0218 */
[----:B------:R-:W5:Y:S02]  /*0d70*/  LDG.E.U8 R47, desc[UR30][R46.64] ;  /* 0x0000001e2e2f7981 */ /* 0x000f64000c1e1100 */
[C---:B------:R-:W-:Y:S02]  /*0d80*/  IMAD R28, R151.reuse, 0x2, R26 ;  /* 0x00000002971c7824 */ /* 0x040fe400078e021a */
[----:B------:R1:W5:Y:S02]  /*0d90*/  LDG.E.U8 R43, desc[UR30][R42.64] ;  /* 0x0000001e2a2b7981 */ /* 0x000364000c1e1100 */
[----:B------:R-:W-:-:S04]  /*0da0*/  IMAD R30, R151, 0x2, R28 ;  /* 0x00000002971e7824 */ /* 0x000fc800078e021c */
[----:B----4-:R-:W-:-:S04]  /*0db0*/  IMAD R32, R151, 0x2, R30 ;  /* 0x0000000297207824 */ /* 0x010fc800078e021e */
[----:B------:R-:W-:-:S04]  /*0dc0*/  IMAD R34, R151, 0x2, R32 ;  /* 0x0000000297227824 */ /* 0x000fc800078e0220 */
[----:B0-----:R-:W-:-:S04]  /*0dd0*/  IMAD R40, R151, 0x2, R34 ;  /* 0x0000000297287824 */ /* 0x001fc800078e0222 */
[----:B-1----:R-:W-:-:S04]  /*0de0*/  IMAD R42, R151, 0x2, R40 ;  /* 0x00000002972a7824 */ /* 0x002fc800078e0228 */
[----:B------:R-:W-:-:S04]  /*0df0*/  IMAD R44, R151, 0x2, R42 ;  /* 0x00000002972c7824 */ /* 0x000fc800078e022a */
        /* <DEDUP_REMOVED lines=8> */
[----:B------:R-:W-:Y:S01]  /*0e80*/  IMAD R62, R151, 0x2, R60 ;  /* 0x00000002973e7824 */ /* 0x000fe200078e023c */
[----:B------:R-:W-:-:S03]  /*0e90*/  LOP3.LUT R36, R73, 0x7f, RZ, 0xc0, !PT ;  /* 0x0000007f49247812 */ /* 0x000fc600078ec0ff */
[C---:B------:R-:W-:Y:S02]  /*0ea0*/  IMAD R64, R151.reuse, 0x2, R62 ;  /* 0x0000000297407824 */ /* 0x040fe400078e023e */
[----:B--2---:R-:W-:Y:S02]  /*0eb0*/  IMAD R0, R36, UR4, RZ ;  /* 0x0000000424007c24 */ /* 0x004fe4000f8e02ff */
[C---:B------:R-:W-:Y:S02]  /*0ec0*/  IMAD R66, R151.reuse, 0x2, R64 ;  /* 0x0000000297427824 */ /* 0x040fe400078e0240 */
[----:B------:R-:W-:Y:S01]  /*0ed0*/  IMAD R39, R150, UR14, RZ ;  /* 0x0000000e96277c24 */ /* 0x000fe2000f8e02ff */
[--C-:B------:R-:W-:Y:S01]  /*0ee0*/  SHF.R.U32.HI R45, RZ, 0x5, R73.reuse ;  /* 0x00000005ff2d7819 */ /* 0x100fe20000011649 */
[C---:B------:R-:W-:Y:S01]  /*0ef0*/  IMAD R68, R151.reuse, 0x2, R66 ;  /* 0x0000000297447824 */ /* 0x040fe200078e0242 */
[----:B------:R-:W-:Y:S02]  /*0f00*/  SHF.R.S32.HI R49, RZ, 0x7, R73 ;  /* 0x00000007ff317819 */ /* 0x000fe40000011449 */
[----:B------:R-:W-:Y:S01]  /*0f10*/  IADD3 R173, P0, P2, R0, R70, R39 ;  /* 0x0000004600ad7210 */ /* 0x000fe20007a1e027 */
[----:B------:R-:W-:Y:S01]  /*0f20*/  IMAD R70, R151, 0x2, R68 ;  /* 0x0000000297467824 */ /* 0x000fe200078e0244 */
[----:B------:R-:W-:-:S02]  /*0f30*/  R2UR UR23, R45 ;  /* 0x000000002d1772ca */ /* 0x000fc400000e0000 */
[----:B------:R-:W-:Y:S01]  /*0f40*/  SHF.R.S32.HI R45, RZ, 0x1f, R0 ;  /* 0x0000001fff2d7819 */ /* 0x000fe20000011400 */
[----:B------:R-:W-:Y:S01]  /*0f50*/  IMAD R72, R151, 0x2, R70 ;  /* 0x0000000297487824 */ /* 0x000fe200078e0246 */
[----:B------:R-:W-:Y:S02]  /*0f60*/  SGXT R0, R49, 0x1 ;  /* 0x000000013100781a */ /* 0x000fe40000000200 */
[----:B------:R-:W-:Y:S02]  /*0f70*/  SHF.R.S32.HI R74, RZ, 0x1f, R39 ;  /* 0x0000001fff4a7819 */ /* 0x000fe40000011427 */
[----:B------:R-:W-:Y:S01]  /*0f80*/  LOP3.LUT R39, R0, 0x90, RZ, 0xc0, !PT ;  /* 0x0000009000277812 */ /* 0x000fe200078ec0ff */
[----:B------:R-:W-:Y:S01]  /*0f90*/  IMAD R0, R151, 0x2, R72 ;  /* 0x0000000297007824 */ /* 0x000fe200078e0248 */
[----:B------:R-:W-:Y:S02]  /*0fa0*/  IADD3.X R45, PT, PT, R45, R71, R74, P0, P2 ;  /* 0x000000472d2d7210 */ /* 0x000fe400007e444a */
[-C--:B------:R-:W-:Y:S01]  /*0fb0*/  IADD3 R132, P0, PT, R24, R173.reuse, RZ ;  /* 0x000000ad18847210 */ /* 0x080fe20007f1e0ff */
[----:B------:R-:W-:Y:S01]  /*0fc0*/  IMAD R74, R151, 0x2, R0 ;  /* 0x00000002974a7824 */ /* 0x000fe200078e0200 */
[----:B------:R-:W-:-:S02]  /*0fd0*/  IADD3 R116, P2, PT, R26, R173, RZ ;  /* 0x000000ad1a747210 */ /* 0x000fc40007f5e0ff */
[----:B------:R-:W-:Y:S01]  /*0fe0*/  LEA.HI.X.SX32 R133, R24, R45, 0x1, P0 ;  /* 0x0000002d18857211 */ /* 0x000fe200000f0eff */
[C---:B------:R-:W-:Y:S01]  /*0ff0*/  IMAD R24, R151.reuse, 0x2, R74 ;  /* 0x0000000297187824 */ /* 0x040fe200078e024a */
[----:B------:R-:W-:Y:S02]  /*1000*/  IADD3 R102, P3, PT, R28, R173, RZ ;  /* 0x000000ad1c667210 */ /* 0x000fe40007f7e0ff */
[-C--:B------:R-:W-:Y:S01]  /*1010*/  LEA.HI.X.SX32 R117, R26, R45.reuse, 0x1, P2 ;  /* 0x0000002d1a757211 */ /* 0x080fe200010f0eff */
[C---:B------:R-:W-:Y:S01]  /*1020*/  IMAD R26, R151.reuse, 0x2, R24 ;  /* 0x00000002971a7824 */ /* 0x040fe200078e0218 */
[----:B------:R-:W-:Y:S02]  /*1030*/  LEA.HI.X.SX32 R103, R28, R45, 0x1, P3 ;  /* 0x0000002d1c677211 */ /* 0x000fe400018f0eff */
        /* <DEDUP_REMOVED lines=21> */
[----:B------:R-:W-:Y:S02]  /*1190*/  IADD3 R98, P2, PT, R48, R173, RZ ;  /* 0x000000ad30627210 */ /* 0x000fe40007f5e0ff */
[-C--:B------:R-:W-:Y:S01]  /*11a0*/  LEA.HI.X.SX32 R113, R46, R45.reuse, 0x1, P0 ;  /* 0x0000002d2e717211 */ /* 0x080fe200000f0eff */
[C---:B------:R-:W-:Y:S01]  /*11b0*/  IMAD R46, R151.reuse, 0x2, R44 ;  /* 0x00000002972e7824 */ /* 0x040fe200078e022c */
[----:B------:R-:W-:Y:S02]  /*11c0*/  LEA.HI.X.SX32 R85, R50, R45, 0x1, P3 ;  /* 0x0000002d32557211 */ /* 0x000fe400018f0eff */
[----:B------:R-:W-:Y:S02]  /*11d0*/  IADD3 R96, P3, PT, R56, R173, RZ ;  /* 0x000000ad38607210 */ /* 0x000fe40007f7e0ff */
[----:B------:R-:W-:Y:S01]  /*11e0*/  LEA.HI.X.SX32 R99, R48, R45, 0x1, P2 ;  /* 0x0000002d30637211 */ /* 0x000fe200010f0eff */
[----:B------:R-:W-:Y:S01]  /*11f0*/  IMAD R48, R151, 0x2, R46 ;  /* 0x0000000297307824 */ /* 0x000fe200078e022e */
[----:B------:R-:W-:-:S02]  /*1200*/  IADD3 R110, P2, PT, R54, R173, RZ ;  /* 0x000000ad366e7210 */ /* 0x000fc40007f5e0ff */
[----:B------:R-:W-:Y:S02]  /*1210*/  LEA.HI.X.SX32 R97, R56, R45, 0x1, P3 ;  /* 0x0000002d38617211 */ /* 0x000fe400018f0eff */
[-C--:B------:R-:W-:Y:S02]  /*1220*/  IADD3 R108, P3, PT, R62, R173.reuse, RZ ;  /* 0x000000ad3e6c7210 */ /* 0x080fe40007f7e0ff */
[----:B------:R-:W-:Y:S01]  /*1230*/  IADD3 R126, P0, PT, R52, R173, RZ ;  /* 0x000000ad347e7210 */ /* 0x000fe20007f1e0ff */
[----:B------:R-:W-:Y:S01]  /*1240*/  IMAD R50, R151, 0x2, R48 ;  /* 0x0000000297327824 */ /* 0x000fe200078e0230 */
[----:B------:R-:W-:Y:S02]  /*1250*/  LEA.HI.X.SX32 R111, R54, R45, 0x1, P2 ;  /* 0x0000002d366f7211 */ /* 0x000fe400010f0eff */
[----:B------:R-:W-:Y:S02]  /*1260*/  IADD3 R124, P2, PT, R60, R173, RZ ;  /* 0x000000ad3c7c7210 */ /* 0x000fe40007f5e0ff */
[----:B------:R-:W-:-:S02]  /*1270*/  LEA.HI.X.SX32 R109, R62, R45, 0x1, P3 ;  /* 0x0000002d3e6d7211 */ /* 0x000fc400018f0eff */
[----:B------:R-:W-:Y:S02]  /*1280*/  LEA.HI.X.SX32 R127, R52, R45, 0x1, P0 ;  /* 0x0000002d347f7211 */ /* 0x000fe400000f0eff */
[-C--:B------:R-:W-:Y:S01]  /*1290*/  IADD3 R122, P3, PT, R68, R173.reuse, RZ ;  /* 0x000000ad447a7210 */ /* 0x080fe20007f7e0ff */
[C---:B------:R-:W-:Y:S01]  /*12a0*/  IMAD R52, R151.reuse, 0x2, R50 ;  /* 0x0000000297347824 */ /* 0x040fe200078e0232 */
[----:B------:R-:W-:Y:S02]  /*12b0*/  IADD3 R82, P0, PT, R58, R173, RZ ;  /* 0x000000ad3a527210 */ /* 0x000fe40007f1e0ff */
[----:B------:R-:W-:Y:S02]  /*12c0*/  LEA.HI.X.SX32 R125, R60, R45, 0x1, P2 ;  /* 0x0000002d3c7d7211 */ /* 0x000fe400010f0eff */
[----:B------:R-:W-:Y:S02]  /*12d0*/  IADD3 R80, P2, PT, R66, R173, RZ ;  /* 0x000000ad42507210 */ /* 0x000fe40007f5e0ff */
[-C--:B------:R-:W-:Y:S01]  /*12e0*/  LEA.HI.X.SX32 R123, R68, R45.reuse, 0x1, P3 ;  /* 0x0000002d447b7211 */ /* 0x080fe200018f0eff */
[----:B------:R-:W-:Y:S01]  /*12f0*/  IMAD R54, R151, 0x2, R52 ;  /* 0x0000000297367824 */ /* 0x000fe200078e0234 */
[----:B------:R-:W-:-:S02]  /*1300*/  LEA.HI.X.SX32 R83, R58, R45, 0x1, P0 ;  /* 0x0000002d3a537211 */ /* 0x000fc400000f0eff */
[-C--:B------:R-:W-:Y:S02]  /*1310*/  IADD3 R78, P3, PT, R0, R173.reuse, RZ ;  /* 0x000000ad004e7210 */ /* 0x080fe40007f7e0ff */
[----:B------:R-:W-:Y:S02]  /*1320*/  IADD3 R94, P0, PT, R64, R173, RZ ;  /* 0x000000ad405e7210 */ /* 0x000fe40007f1e0ff */
[----:B------:R-:W-:Y:S02]  /*1330*/  LEA.HI.X.SX32 R81, R66, R45, 0x1, P2 ;  /* 0x0000002d42517211 */ /* 0x000fe400010f0eff */
[----:B------:R-:W-:Y:S02]  /*1340*/  IADD3 R92, P2, PT, R72, R173, RZ ;  /* 0x000000ad485c7210 */ /* 0x000fe40007f5e0ff */
[-C--:B------:R-:W-:Y:S01]  /*1350*/  LEA.HI.X.SX32 R79, R0, R45.reuse, 0x1, P3 ;  /* 0x0000002d004f7211 */ /* 0x080fe200018f0eff */
[----:B------:R-:W-:Y:S01]  /*1360*/  IMAD R0, R151, 0x2, R54 ;  /* 0x0000000297007824 */ /* 0x000fe200078e0236 */
[----:B------:R-:W-:-:S02]  /*1370*/  LEA.HI.X.SX32 R95, R64, R45, 0x1, P0 ;  /* 0x0000002d405f7211 */ /* 0x000fc400000f0eff */
[----:B------:R-:W-:Y:S02]  /*1380*/  IADD3 R106, P0, PT, R70, R173, RZ ;  /* 0x000000ad466a7210 */ /* 0x000fe40007f1e0ff */
[----:B------:R-:W-:Y:S01]  /*1390*/  LEA.HI.X.SX32 R93, R72, R45, 0x1, P2 ;  /* 0x0000002d485d7211 */ /* 0x000fe200010f0eff */
[----:B------:R-:W-:Y:S01]  /*13a0*/  IMAD R56, R151, 0x2, R0 ;  /* 0x0000000297387824 */ /* 0x000fe200078e0200 */
[----:B------:R-:W-:Y:S02]  /*13b0*/  IADD3 R104, P2, PT, R24, R173, RZ ;  /* 0x000000ad18687210 */ /* 0x000fe40007f5e0ff */
[----:B------:R-:W-:Y:S02]  /*13c0*/  LEA.HI.X.SX32 R107, R70, R45, 0x1, P0 ;  /* 0x0000002d466b7211 */ /* 0x000fe400000f0eff */
[-C--:B------:R-:W-:Y:S02]  /*13d0*/  IADD3 R120, P0, PT, R74, R173.reuse, RZ ;  /* 0x000000ad4a787210 */ /* 0x080fe40007f1e0ff */
[----:B------:R-:W-:-:S02]  /*13e0*/  IADD3 R90, P3, PT, R26, R173, RZ ;  /* 0x000000ad1a5a7210 */ /* 0x000fc40007f7e0ff */
[-C--:B------:R-:W-:Y:S01]  /*13f0*/  LEA.HI.X.SX32 R105, R24, R45.reuse, 0x1, P2 ;  /* 0x0000002d18697211 */ /* 0x080fe200010f0eff */
[C---:B------:R-:W-:Y:S01]  /*1400*/  IMAD R24, R151.reuse, 0x2, R56 ;  /* 0x0000000297187824 */ /* 0x040fe200078e0238 */
[-C--:B------:R-:W-:Y:S02]  /*1410*/  LEA.HI.X.SX32 R121, R74, R45.reuse, 0x1, P0 ;  /* 0x0000002d4a797211 */ /* 0x080fe400000f0eff */
[----:B------:R-:W-:Y:S01]  /*1420*/  LEA.HI.X.SX32 R91, R26, R45, 0x1, P3 ;  /* 0x0000002d1a5b7211 */ /* 0x000fe200018f0eff */
[C---:B------:R-:W-:Y:S01]  /*1430*/  IMAD R26, R151.reuse, 0x2, R24 ;  /* 0x00000002971a7824 */ /* 0x040fe200078e0218 */
[-C--:B------:R-:W-:Y:S02]  /*1440*/  IADD3 R76, P0, PT, R28, R173.reuse, RZ ;  /* 0x000000ad1c4c7210 */ /* 0x080fe40007f1e0ff */
[----:B------:R-:W-:Y:S02]  /*1450*/  IADD3 R118, P2, PT, R30, R173, RZ ;  /* 0x000000ad1e767210 */ /* 0x000fe40007f5e0ff */
[----:B------:R-:W-:Y:S01]  /*1460*/  LEA.HI.X.SX32 R77, R28, R45, 0x1, P0 ;  /* 0x0000002d1c4d7211 */ /* 0x000fe200000f0eff */
[----:B------:R-:W-:Y:S01]  /*1470*/  IMAD R28, R151, 0x2, R26 ;  /* 0x00000002971c7824 */ /* 0x000fe200078e021a */
[----:B------:R-:W-:-:S02]  /*1480*/  IADD3 R250, P3, PT, R32, R173, RZ ;  /* 0x000000ad20fa7210 */ /* 0x000fc40007f7e0ff */
[-C--:B------:R-:W-:Y:S01]  /*1490*/  LEA.HI.X.SX32 R119, R30, R45.reuse, 0x1, P2 ;  /* 0x0000002d1e777211 */ /* 0x080fe200010f0eff */
[C---:B------:R-:W-:Y:S01]  /*14a0*/  IMAD R30, R151.reuse, 0x2, R28 ;  /* 0x00000002971e7824 */ /* 0x040fe200078e021c */
[----:B------:R-:W-:Y:S02]  /*14b0*/  LEA.HI.X.SX32 R251, R32, R45, 0x1, P3 ;  /* 0x0000002d20fb7211 */ /* 0x000fe400018f0eff */
[-C--:B------:R-:W-:Y:S01]  /*14c0*/  IADD3 R240, P0, PT, R34, R173.reuse, RZ ;  /* 0x000000ad22f07210 */ /* 0x080fe20007f1e0ff */
[C---:B------:R-:W-:Y:S01]  /*14d0*/  IMAD R32, R151.reuse, 0x2, R30 ;  /* 0x0000000297207824 */ /* 0x040fe200078e021e */
[----:B------:R-:W-:Y:S02]  /*14e0*/  IADD3 R238, P2, PT, R40, R173, RZ ;  /* 0x000000ad28ee7210 */ /* 0x000fe40007f5e0ff */
[----:B------:R-:W-:Y:S01]  /*14f0*/  LEA.HI.X.SX32 R241, R34, R45, 0x1, P0 ;  /* 0x0000002d22f17211 */ /* 0x000fe200000f0eff */
[----:B------:R-:W-:Y:S01]  /*1500*/  IMAD R34, R151, 0x2, R32 ;  /* 0x0000000297227824 */ /* 0x000fe200078e0220 */
[----:B------:R-:W-:-:S02]  /*1510*/  IADD3 R236, P3, PT, R42, R173, RZ ;  /* 0x000000ad2aec7210 */ /* 0x000fc40007f7e0ff */
[----:B------:R-:W-:Y:S01]  /*1520*/  LEA.HI.X.SX32 R239, R40, R45, 0x1, P2 ;  /* 0x0000002d28ef7211 */ /* 0x000fe200010f0eff */
[C---:B------:R-:W-:Y:S01]  /*1530*/  IMAD R40, R151.reuse, 0x2, R34 ;  /* 0x0000000297287824 */ /* 0x040fe200078e0222 */
[----:B------:R-:W-:Y:S02]  /*1540*/  IADD3 R234, P0, PT, R44, R173, RZ ;  /* 0x000000ad2cea7210 */ /* 0x000fe40007f1e0ff */
[----:B------:R-:W-:Y:S01]  /*1550*/  LEA.HI.X.SX32 R237, R42, R45, 0x1, P3 ;  /* 0x0000002d2aed7211 */ /* 0x000fe200018f0eff */
[C---:B------:R-:W-:Y:S01]  /*1560*/  IMAD R42, R151.reuse, 0x2, R40 ;  /* 0x00000002972a7824 */ /* 0x040fe200078e0228 */
[----:B------:R-:W-:Y:S02]  /*1570*/  IADD3 R228, P3, PT, R48, R173, RZ ;  /* 0x000000ad30e47210 */ /* 0x000fe40007f7e0ff */
[----:B------:R-:W-:Y:S02]  /*1580*/  LEA.HI.X.SX32 R235, R44, R45, 0x1, P0 ;  /* 0x0000002d2ceb7211 */ /* 0x000fe400000f0eff */
[-C--:B------:R-:W-:Y:S01]  /*1590*/  IADD3 R226, P0, PT, R50, R173.reuse, RZ ;  /* 0x000000ad32e27210 */ /* 0x080fe20007f1e0ff */
[----:B------:R-:W-:Y:S01]  /*15a0*/  IMAD R44, R151, 0x2, R42 ;  /* 0x00000002972c7824 */ /* 0x000fe200078e022a */
[----:B------:R-:W-:-:S02]  /*15b0*/  IADD3 R230, P2, PT, R46, R173, RZ ;  /* 0x000000ad2ee67210 */ /* 0x000fc40007f5e0ff */
[----:B------:R-:W-:Y:S02]  /*15c0*/  LEA.HI.X.SX32 R229, R48, R45, 0x1, P3 ;  /* 0x0000002d30e57211 */ /* 0x000fe400018f0eff */
[----:B------:R-:W-:Y:S02]  /*15d0*/  IADD3 R222, P3, PT, R54, R173, RZ ;  /* 0x000000ad36de7210 */ /* 0x000fe40007f7e0ff */
[-C--:B------:R-:W-:Y:S02]  /*15e0*/  LEA.HI.X.SX32 R227, R50, R45.reuse, 0x1, P0 ;  /* 0x0000002d32e37211 */ /* 0x080fe400000f0eff */
[----:B------:R-:W-:Y:S01]  /*15f0*/  LEA.HI.X.SX32 R231, R46, R45, 0x1, P2 ;  /* 0x0000002d2ee77211 */ /* 0x000fe200010f0eff */
[----:B------:R-:W-:Y:S01]  /*1600*/  IMAD R46, R151, 0x2, R44 ;  /* 0x00000002972e7824 */ /* 0x000fe200078e022c */
[-C--:B------:R-:W-:Y:S02]  /*1610*/  IADD3 R220, P0, PT, R0, R173.reuse, RZ ;  /* 0x000000ad00dc7210 */ /* 0x080fe40007f1e0ff */
[----:B------:R-:W-:-:S02]  /*1620*/  IADD3 R224, P2, PT, R52, R173, RZ ;  /* 0x000000ad34e07210 */ /* 0x000fc40007f5e0ff */
[----:B------:R-:W-:Y:S02]  /*1630*/  LEA.HI.X.SX32 R223, R54, R45, 0x1, P3 ;  /* 0x0000002d36df7211 */ /* 0x000fe400018f0eff */
        /* <DEDUP_REMOVED lines=9> */
[----:B------:R-:W-:Y:S02]  /*16d0*/  IADD3 R212, P2, PT, R28, R173, RZ ;  /* 0x000000ad1cd47210 */ /* 0x000fe40007f5e0ff */
[----:B------:R-:W-:Y:S01]  /*16e0*/  LEA.HI.X.SX32 R215, R26, R45, 0x1, P0 ;  /* 0x0000002d1ad77211 */ /* 0x000fe200000f0eff */
[C---:B------:R-:W-:Y:S01]  /*16f0*/  IMAD R26, R151.reuse, 0x2, R24 ;  /* 0x00000002971a7824 */ /* 0x040fe200078e0218 */
[----:B------:R0:W-:Y:S01]  /*1700*/  STL.64 [R1+0xe8], R132 ;  /* 0x0000e88401007387 */ /* 0x0001e20000100a00 */
[----:B------:R-:W-:Y:S02]  /*1710*/  IADD3 R210, P3, PT, R30, R173, RZ ;  /* 0x000000ad1ed27210 */ /* 0x000fe40007f7e0ff */
[----:B------:R-:W-:Y:S01]  /*1720*/  LEA.HI.X.SX32 R213, R28, R45, 0x1, P2 ;  /* 0x0000002d1cd57211 */ /* 0x000fe200010f0eff */
[----:B------:R0:W-:Y:S01]  /*1730*/  STL.64 [R1+0xe0], R116 ;  /* 0x0000e07401007387 */ /* 0x0001e20000100a00 */
[----:B------:R-:W-:-:S03]  /*1740*/  IMAD R28, R151, 0x2, R26 ;  /* 0x00000002971c7824 */ /* 0x000fc600078e021a */
[----:B------:R0:W-:Y:S01]  /*1750*/  STL.64 [R1+0xd8], R102 ;  /* 0x0000d86601007387 */ /* 0x0001e20000100a00 */
[----:B------:R-:W-:-:S03]  /*1760*/  LEA.HI.X.SX32 R211, R30, R45, 0x1, P3 ;  /* 0x0000002d1ed37211 */ /* 0x000fc600018f0eff */
[----:B------:R0:W-:Y:S01]  /*1770*/  STL.64 [R1+0xd0], R88 ;  /* 0x0000d05801007387 */ /* 0x0001e20000100a00 */
[-C--:B------:R-:W-:Y:S01]  /*1780*/  IADD3 R208, P0, PT, R32, R173.reuse, RZ ;  /* 0x000000ad20d07210 */ /* 0x080fe20007f1e0ff */
[----:B------:R-:W-:Y:S02]  /*1790*/  IMAD R30, R151, 0x2, R28 ;  /* 0x00000002971e7824 */ /* 0x000fe400078e021c */
[----:B------:R0:W-:Y:S04]  /*17a0*/  STL.64 [R1+0xc8], R130 ;  /* 0x0000c88201007387 */ /* 0x0001e80000100a00 */
[----:B------:R0:W-:Y:S01]  /*17b0*/  STL.64 [R1+0xc0], R114 ;  /* 0x0000c07201007387 */ /* 0x0001e20000100a00 */
[----:B------:R-:W-:-:S03]  /*17c0*/  IADD3 R206, P2, PT, R34, R173, RZ ;  /* 0x000000ad22ce7210 */ /* 0x000fc60007f5e0ff */
[----:B------:R0:W-:Y:S01]  /*17d0*/  STL.64 [R1+0xb8], R100 ;  /* 0x0000b86401007387 */ /* 0x0001e20000100a00 */
[----:B------:R-:W-:-:S03]  /*17e0*/  LEA.HI.X.SX32 R209, R32, R45, 0x1, P0 ;  /* 0x0000002d20d17211 */ /* 0x000fc600000f0eff */
[----:B------:R0:W-:Y:S01]  /*17f0*/  STL.64 [R1+0xa8], R128 ;  /* 0x0000a88001007387 */ /* 0x0001e20000100a00 */
[----:B------:R-:W-:-:S03]  /*1800*/  IMAD R32, R151, 0x2, R30 ;  /* 0x0000000297207824 */ /* 0x000fc600078e021e */
[----:B------:R0:W-:Y:S01]  /*1810*/  STL.64 [R1+0xb0], R86 ;  /* 0x0000b05601007387 */ /* 0x0001e20000100a00 */
[----:B------:R-:W-:-:S03]  /*1820*/  IADD3 R202, P0, PT, R42, R173, RZ ;  /* 0x000000ad2aca7210 */ /* 0x000fc60007f1e0ff */
        /* <DEDUP_REMOVED lines=9> */
[----:B------:R-:W-:-:S03]  /*18c0*/  LEA.HI.X.SX32 R203, R42, R45, 0x1, P0 ;  /* 0x0000002d2acb7211 */ /* 0x000fc600000f0eff */
[----:B------:R0:W-:Y:S01]  /*18d0*/  STL.64 [R1+0x78], R96 ;  /* 0x0000786001007387 */ /* 0x0001e20000100a00 */
[----:B------:R-:W-:-:S03]  /*18e0*/  LEA.HI.X.SX32 R205, R40, R45, 0x1, P3 ;  /* 0x0000002d28cd7211 */ /* 0x000fc600018f0eff */
[----:B------:R0:W-:Y:S01]  /*18f0*/  STL.64 [R1+0x70], R82 ;  /* 0x0000705201007387 */ /* 0x0001e20000100a00 */
[-C--:B------:R-:W-:Y:S01]  /*1900*/  IADD3 R196, P0, PT, R0, R173.reuse, RZ ;  /* 0x000000ad00c47210 */ /* 0x080fe20007f1e0ff */
[----:B------:R-:W-:Y:S02]  /*1910*/  IMAD R40, R151, 0x2, R34 ;  /* 0x0000000297287824 */ /* 0x000fe400078e0222 */
[----:B------:R0:W-:Y:S01]  /*1920*/  STL.64 [R1+0x68], R124 ;  /* 0x0000687c01007387 */ /* 0x0001e20000100a00 */
[----:B------:R-:W-:-:S03]  /*1930*/  IADD3 R198, P3, PT, R46, R173, RZ ;  /* 0x000000ad2ec67210 */ /* 0x000fc60007f7e0ff */
[----:B------:R0:W-:Y:S01]  /*1940*/  STL.64 [R1+0x60], R108 ;  /* 0x0000606c01007387 */ /* 0x0001e20000100a00 */
[----:B------:R-:W-:-:S03]  /*1950*/  LEA.HI.X.SX32 R201, R44, R45, 0x1, P2 ;  /* 0x0000002d2cc97211 */ /* 0x000fc600010f0eff */
[----:B------:R0:W-:Y:S01]  /*1960*/  STL.64 [R1+0x58], R94 ;  /* 0x0000585e01007387 */ /* 0x0001e20000100a00 */
[----:B------:R-:W-:-:S03]  /*1970*/  IADD3 R194, P2, PT, R24, R173, RZ ;  /* 0x000000ad18c27210 */ /* 0x000fc60007f5e0ff */
[----:B------:R0:W-:Y:S01]  /*1980*/  STL.64 [R1+0x48], R122 ;  /* 0x0000487a01007387 */ /* 0x0001e20000100a00 */
[-C--:B------:R-:W-:Y:S01]  /*1990*/  LEA.HI.X.SX32 R197, R0, R45.reuse, 0x1, P0 ;  /* 0x0000002d00c57211 */ /* 0x080fe200000f0eff */
[----:B------:R-:W-:Y:S02]  /*19a0*/  IMAD R0, R151, 0x2, R40 ;  /* 0x0000000297007824 */ /* 0x000fe400078e0228 */
[----:B------:R0:W-:Y:S01]  /*19b0*/  STL.64 [R1+0x50], R80 ;  /* 0x0000505001007387 */ /* 0x0001e20000100a00 */
[----:B------:R-:W-:-:S03]  /*19c0*/  LEA.HI.X.SX32 R199, R46, R45, 0x1, P3 ;  /* 0x0000002d2ec77211 */ /* 0x000fc600018f0eff */
[----:B------:R0:W-:Y:S01]  /*19d0*/  STL.64 [R1+0x40], R106 ;  /* 0x0000406a01007387 */ /* 0x0001e20000100a00 */
[----:B------:R-:W-:-:S03]  /*19e0*/  IADD3 R192, P3, PT, R26, R173, RZ ;  /* 0x000000ad1ac07210 */ /* 0x000fc60007f7e0ff */
[----:B------:R0:W-:Y:S01]  /*19f0*/  STL.64 [R1+0x30], R92 ;  /* 0x0000305c01007387 */ /* 0x0001e20000100a00 */
[----:B------:R-:W-:-:S03]  /*1a00*/  LEA.HI.X.SX32 R195, R24, R45, 0x1, P2 ;  /* 0x0000002d18c37211 */ /* 0x000fc600010f0eff */
[----:B------:R0:W-:Y:S01]  /*1a10*/  STL.64 [R1+0x28], R78 ;  /* 0x0000284e01007387 */ /* 0x0001e20000100a00 */
[----:B------:R-:W-:-:S03]  /*1a20*/  IMAD R24, R151, 0x2, R0 ;  /* 0x0000000297187824 */ /* 0x000fc600078e0200 */
[----:B------:R0:W-:Y:S01]  /*1a30*/  STL.64 [R1+0x20], R120 ;  /* 0x0000207801007387 */ /* 0x0001e20000100a00 */
[----:B------:R-:W-:-:S03]  /*1a40*/  LEA.HI.X.SX32 R193, R26, R45, 0x1, P3 ;  /* 0x0000002d1ac17211 */ /* 0x000fc600018f0eff */
[----:B------:R0:W-:Y:S01]  /*1a50*/  STL.64 [R1+0x18], R104 ;  /* 0x0000186801007387 */ /* 0x0001e20000100a00 */
[----:B------:R-:W-:-:S03]  /*1a60*/  IADD3 R186, P3, PT, R32, R173, RZ ;  /* 0x000000ad20ba7210 */ /* 0x000fc60007f7e0ff */
[----:B------:R0:W-:Y:S01]  /*1a70*/  STL.64 [R1+0x10], R90 ;  /* 0x0000105a01007387 */ /* 0x0001e20000100a00 */
[----:B------:R-:W-:-:S03]  /*1a80*/  IADD3 R190, P0, PT, R28, R173, RZ ;  /* 0x000000ad1cbe7210 */ /* 0x000fc60007f1e0ff */
[----:B------:R0:W-:Y:S01]  /*1a90*/  STL.64 [R1+0x8], R76 ;  /* 0x0000084c01007387 */ /* 0x0001e20000100a00 */
[----:B------:R-:W-:-:S03]  /*1aa0*/  IMAD R26, R151, 0x2, R24 ;  /* 0x00000002971a7824 */ /* 0x000fc600078e0218 */
[----:B------:R0:W-:Y:S01]  /*1ab0*/  STL.64 [R1], R118 ;  /* 0x0000007601007387 */ /* 0x0001e20000100a00 */
[-C--:B------:R-:W-:Y:S02]  /*1ac0*/  LEA.HI.X.SX32 R187, R32, R45.reuse, 0x1, P3 ;  /* 0x0000002d20bb7211 */ /* 0x080fe400018f0eff */
[----:B------:R-:W-:Y:S01]  /*1ad0*/  LEA.HI.X.SX32 R191, R28, R45, 0x1, P0 ;  /* 0x0000002d1cbf7211 */ /* 0x000fe200000f0eff */
[C---:B------:R-:W-:Y:S01]  /*1ae0*/  IMAD R28, R151.reuse, 0x2, R26 ;  /* 0x00000002971c7824 */ /* 0x040fe200078e021a */
[-C--:B------:R-:W-:Y:S02]  /*1af0*/  IADD3 R180, P3, PT, R0, R173.reuse, RZ ;  /* 0x000000ad00b47210 */ /* 0x080fe40007f7e0ff */
[----:B------:R-:W-:Y:S02]  /*1b00*/  IADD3 R188, P2, PT, R30, R173, RZ ;  /* 0x000000ad1ebc7210 */ /* 0x000fe40007f5e0ff */
[-C--:B------:R-:W-:Y:S01]  /*1b10*/  LEA.HI.X.SX32 R181, R0, R45.reuse, 0x1, P3 ;  /* 0x0000002d00b57211 */ /* 0x080fe200018f0eff */
[----:B------:R-:W-:Y:S01]  /*1b20*/  IMAD R0, R151, 0x2, R28 ;  /* 0x0000000297007824 */ /* 0x000fe200078e021c */
[----:B------:R-:W-:-:S02]  /*1b30*/  LEA.HI.X.SX32 R189, R30, R45, 0x1, P2 ;  /* 0x0000002d1ebd7211 */ /* 0x000fc400010f0eff */
[-C--:B------:R-:W-:Y:S02]  /*1b40*/  IADD3 R184, P0, PT, R34, R173.reuse, RZ ;  /* 0x000000ad22b87210 */ /* 0x080fe40007f1e0ff */
[----:B------:R-:W-:Y:S02]  /*1b50*/  IADD3 R182, P2, PT, R40, R173, RZ ;  /* 0x000000ad28b67210 */ /* 0x000fe40007f5e0ff */
[-C--:B------:R-:W-:Y:S02]  /*1b60*/  LEA.HI.X.SX32 R185, R34, R45.reuse, 0x1, P0 ;  /* 0x0000002d22b97211 */ /* 0x080fe400000f0eff */
[----:B------:R-:W-:Y:S02]  /*1b70*/  LEA.HI.X.SX32 R183, R40, R45, 0x1, P2 ;  /* 0x0000002d28b77211 */ /* 0x000fe400010f0eff */
[-C--:B------:R-:W-:Y:S02]  /*1b80*/  IADD3 R172, P4, PT, R0, R173.reuse, RZ ;  /* 0x000000ad00ac7210 */ /* 0x080fe40007f9e0ff */
[----:B------:R-:W-:-:S02]  /*1b90*/  IADD3 R178, P0, PT, R24, R173, RZ ;  /* 0x000000ad18b27210 */ /* 0x000fc40007f1e0ff */
[-C--:B------:R-:W-:Y:S02]  /*1ba0*/  IADD3 R176, P2, PT, R26, R173.reuse, RZ ;  /* 0x000000ad1ab07210 */ /* 0x080fe40007f5e0ff */
[----:B------:R-:W-:Y:S02]  /*1bb0*/  IADD3 R174, P3, PT, R28, R173, RZ ;  /* 0x000000ad1cae7210 */ /* 0x000fe40007f7e0ff */
[----:B---3--:R-:W-:Y:S02]  /*1bc0*/  R2UR UR12, R53 ;  /* 0x00000000350c72ca */ /* 0x008fe400000e0000 */
[-C--:B------:R-:W-:Y:S02]  /*1bd0*/  LEA.HI.X.SX32 R173, R0, R45.reuse, 0x1, P4 ;  /* 0x0000002d00ad7211 */ /* 0x080fe400020f0eff */
[-C--:B------:R-:W-:Y:S02]  /*1be0*/  LEA.HI.X.SX32 R179, R24, R45.reuse, 0x1, P0 ;  /* 0x0000002d18b37211 */ /* 0x080fe400000f0eff */
[----:B------:R-:W-:-:S02]  /*1bf0*/  LEA.HI.X.SX32 R177, R26, R45, 0x1, P2 ;  /* 0x0000002d1ab17211 */ /* 0x000fc400010f0eff */
[----:B------:R-:W-:Y:S02]  /*1c00*/  LEA.HI.X.SX32 R175, R28, R45, 0x1, P3 ;  /* 0x0000002d1caf7211 */ /* 0x000fe400018f0eff */
[----:B------:R-:W-:Y:S01]  /*1c10*/  LOP3.LUT R0, R39, 0x7f, R73, 0x78, !PT ;  /* 0x0000007f27007812 */ /* 0x000fe200078e7849 */
[----:B0-----:R-:W-:Y:S06]  /*1c20*/  @P1 BRA `(.L_x_5) ;  /* 0x0000000000181947 */ /* 0x001fec0003800000 */
[----:B------:R-:W-:Y:S01]  /*1c30*/  ELECT P0, URZ, PT ;  /* 0x0000000000ff782f */ /* 0x000fe20003800000 */
[----:B------:R-:W-:Y:S01]  /*1c40*/  IMAD.MOV.U32 R24, RZ, RZ, 0x1 ;  /* 0x00000001ff187424 */ /* 0x000fe200078e00ff */
[----:B------:R-:W-:Y:S01]  /*1c50*/  UMOV UR4, 0x40 ;  /* 0x0000004000047882 */ /* 0x000fe20000000000 */
[----:B------:R-:W-:Y:S01]  /*1c60*/  UVIRTCOUNT.DEALLOC.SMPOOL 0x80 ;  /* 0x000000800000784c */ /* 0x000fe20000000000 */
[----:B------:R-:W-:-:S09]  /*1c70*/  ULEA UR4, UR6, UR4, 0x18 ;  /* 0x0000000406047291 */ /* 0x000fd2000f8ec0ff */
[----:B------:R0:W-:Y:S03]  /*1c80*/  @P0 STS.U8 [UR4], R24 ;  /* 0x00000018ff000988 */ /* 0x0001e60008000004 */
.L_x_5:
[----:B------:R-:W-:Y:S01]  /*1c90*/  USHF.L.U32 UR5, UR23, 0x4, URZ ;  /* 0x0000000417057899 */ /* 0x000fe200080006ff */
[----:B------:R-:W-:Y:S01]  /*1ca0*/  LOP3.LUT R69, R0, 0x20, RZ, 0x3c, !PT ;  /* 0x0000002000457812 */ /* 0x000fe200078e3cff */
[----:B------:R-:W-:Y:S01]  /*1cb0*/  USHF.L.U32 UR4, UR23, 0x15, URZ ;  /* 0x0000001517047899 */ /* 0x000fe200080006ff */
[----:B-----5:R1:W-:Y:S01]  /*1cc0*/  STS.U8 [R0+UR13+0xc000], R3 ;  /* 0x00c0000300007988 */ /* 0x0203e2000800000d */
[----:B------:R-:W-:Y:S01]  /*1cd0*/  ULOP3.LUT UR5, UR5, 0x40, URZ, 0xc0, !UPT ;  /* 0x0000004005057892 */ /* 0x000fe2000f8ec0ff */
[----:B------:R-:W-:Y:S01]  /*1ce0*/  LOP3.LUT P2, RZ, R73, 0xff, RZ, 0xc0, !PT ;  /* 0x000000ff49ff7812 */ /* 0x000fe2000784c0ff */
[----:B------:R-:W-:Y:S01]  /*1cf0*/  UMOV UR6, 0x1 ;  /* 0x0000000100067882 */ /* 0x000fe20000000000 */
[----:B------:R-:W-:Y:S01]  /*1d00*/  STS.U8 [R0+UR13+0xc200], R13 ;  /* 0x00c2000d00007988 */ /* 0x000fe2000800000d */
[----:B------:R-:W-:Y:S02]  /*1d10*/  ULOP3.LUT UR4, UR5, 0x600000, UR4, 0xf8, !UPT ;  /* 0x0060000005047892 */ /* 0x000fe4000f8ef804 */
[----:B------:R-:W-:-:S02]  /*1d20*/  UIADD3 UR15, UPT, UPT, UR13, 0x10000, URZ ;  /* 0x000100000d0f7890 */ /* 0x000fc4000fffe0ff */
[----:B------:R-:W-:Y:S01]  /*1d30*/  STS.U8 [R0+UR13+0xc400], R15 ;  /* 0x00c4000f00007988 */ /* 0x000fe2000800000d */
[----:B------:R-:W-:Y:S01]  /*1d40*/  UIADD3 UR11, UPT, UPT, UR12, UR4, URZ ;  /* 0x000000040c0b7290 */ /* 0x000fe2000fffe0ff */
[----:B-1----:R-:W-:Y:S01]  /*1d50*/  PRMT R3, RZ, 0x7610, R3 ;  /* 0x00007610ff037816 */ /* 0x002fe20000000003 */
[----:B------:R-:W1:Y:S01]  /*1d60*/  LDCU UR7, c[0x0][0x3f0] ;  /* 0x00007e00ff0777ac */ /* 0x000e620008000800 */
[----:B------:R-:W-:Y:S02]  /*1d70*/  STS.U8 [R0+UR13+0xc600], R17 ;  /* 0x00c6001100007988 */ /* 0x000fe4000800000d */
[----:B------:R-:W-:Y:S02]  /*1d80*/  VOTEU.ALL UP0, P2 ;  /* 0x0000000000ff7886 */ /* 0x000fe40001000000 */
[----:B------:R-:W-:Y:S01]  /*1d90*/  STS.U8 [R0+UR13+0xc800], R19 ;  /* 0x00c8001300007988 */ /* 0x000fe2000800000d */
[----:B------:R-:W-:-:S03]  /*1da0*/  VOTEU.ALL UP1, P2 ;  /* 0x0000000000ff7886 */ /* 0x000fc60001020000 */
[----:B------:R-:W-:Y:S01]  /*1db0*/  STS.U8 [R0+UR13+0xca00], R21 ;  /* 0x00ca001500007988 */ /* 0x000fe2000800000d */
[----:B------:R-:W-:-:S04]  /*1dc0*/  @!UP0 UIADD3 UR4, UPT, UPT, -UR6, 0x100000, URZ ;  /* 0x0010000006048890 */ /* 0x000fc8000fffe1ff */
[----:B------:R-:W-:Y:S02]  /*1dd0*/  @!UP0 USHF.L.U32 UR5, UR4, 0xb, URZ ;  /* 0x0000000b04058899 */ /* 0x000fe400080006ff */
[----:B------:R-:W-:Y:S01]  /*1de0*/  @!UP0 USHF.L.U32 UR4, UR4, 0x1, URZ ;  /* 0x0000000104048899 */ /* 0x000fe200080006ff */
[----:B------:R-:W-:Y:S04]  /*1df0*/  STS.U8 [R0+UR13+0xcc00], R23 ;  /* 0x00cc001700007988 */ /* 0x000fe8000800000d */
[----:B------:R-:W-:Y:S01]  /*1e00*/  STS.U8 [R0+UR13+0xce00], R25 ;  /* 0x00ce001900007988 */ /* 0x000fe2000800000d */
[----:B-1----:R-:W-:-:S03]  /*1e10*/  ISETP.LT.AND P3, PT, RZ, UR7, PT ;  /* 0x00000007ff007c0c */ /* 0x002fc6000bf61270 */
[----:B------:R-:W-:Y:S04]  /*1e20*/  STS.U8 [R0+UR13+0xd000], R27 ;  /* 0x00d0001b00007988 */ /* 0x000fe8000800000d */
        /* <DEDUP_REMOVED lines=14> */
[----:B------:R1:W-:Y:S04]  /*1f10*/  STS.U8 [R69+UR13+0xcf00], R7 ;  /* 0x00cf000745007988 */ /* 0x0003e8000800000d */
[----:B------:R-:W-:Y:S04]  /*1f20*/  STS.U8 [R69+UR13+0xd100], R18 ;  /* 0x00d1001245007988 */ /* 0x000fe8000800000d */
[----:B------:R-:W-:Y:S01]  /*1f30*/  STS.U8 [R69+UR13+0xd300], R8 ;  /* 0x00d3000845007988 */ /* 0x000fe2000800000d */
[----:B------:R-:W-:Y:S01]  /*1f40*/  STTM.16dp32bit_t0_t15.x32 tmem[UR11], RZ ;  /* 0x000000ff000079ed */ /* 0x000fe20008a8000b */
[----:B------:R-:W-:Y:S02]  /*1f50*/  STTM.16dp32bit_t16_t31.x32 tmem[UR11+0x20], RZ ;  /* 0x000020ff000079ed */ /* 0x000fe40008aa000b */
[----:B------:R-:W-:Y:S01]  /*1f60*/  STS.U8 [R69+UR13+0xd500], R20 ;  /* 0x00d5001445007988 */ /* 0x000fe2000800000d */
[----:B-1----:R-:W-:-:S03]  /*1f70*/  PRMT R7, RZ, 0x7610, R7 ;  /* 0x00007610ff077816 */ /* 0x002fc60000000007 */
[----:B------:R-:W-:Y:S04]  /*1f80*/  STS.U8 [R69+UR13+0xd700], R9 ;  /* 0x00d7000945007988 */ /* 0x000fe8000800000d */
[----:B------:R-:W-:Y:S04]  /*1f90*/  STS.U8 [R69+UR13+0xd900], R22 ;  /* 0x00d9001645007988 */ /* 0x000fe8000800000d */
[----:B------:R-:W-:Y:S04]  /*1fa0*/  STS.U8 [R69+UR13+0xdb00], R10 ;  /* 0x00db000a45007988 */ /* 0x000fe8000800000d */
[----:B------:R-:W-:Y:S04]  /*1fb0*/  STS.U8 [R69+UR13+0xdd00], R43 ;  /* 0x00dd002b45007988 */ /* 0x000fe8000800000d */
[----:B------:R1:W-:Y:S01]  /*1fc0*/  STS.U8 [R69+UR13+0xdf00], R11 ;  /* 0x00df000b45007988 */ /* 0x0003e2000800000d */
[----:B------:R-:W2:Y:S02]  /*1fd0*/  FENCE.VIEW.ASYNC.T ;  /* 0x00000000000073c6 */ /* 0x000ea40000000200 */
[----:B--2---:R-:W-:Y:S01]  /*1fe0*/  BAR.SYNC.DEFER_BLOCKING 0x0 ;  /* 0x0000000000007b1d */ /* 0x004fe20000010000 */
[----:B------:R-:W-:-:S02]  /*1ff0*/  PRMT R15, RZ, 0x7610, R15 ;  /* 0x00007610ff0f7816 */ /* 0x000fc4000000000f */
[----:B------:R-:W-:Y:S02]  /*2000*/  PRMT R19, RZ, 0x7610, R19 ;  /* 0x00007610ff137816 */ /* 0x000fe40000000013 */
[----:B-1----:R-:W-:Y:S01]  /*2010*/  PRMT R11, RZ, 0x7610, R11 ;  /* 0x00007610ff0b7816 */ /* 0x002fe2000000000b */
[----:B------:R-:W1:Y:S02]  /*2020*/  FENCE.VIEW.ASYNC.S ;  /* 0x00000000000073c6 */ /* 0x000e640000000000 */
[----:B-1----:R1:W2:Y:S02]  /*2030*/  @!UP1 SYNCS.EXCH.64 URZ, [UR15], UR4 ;  /* 0x000000040fff95b2 */ /* 0x0022a40008000100 */
[----:B--2---:R-:W-:Y:S01]  /*2040*/  BAR.SYNC.DEFER_BLOCKING 0x0 ;  /* 0x0000000000007b1d */ /* 0x004fe20000010000 */
[----:B------:R-:W-:Y:S02]  /*2050*/  PRMT R23, RZ, 0x7610, R23 ;  /* 0x00007610ff177816 */ /* 0x000fe40000000017 */
[----:B------:R-:W-:-:S02]  /*2060*/  PRMT R27, RZ, 0x7610, R27 ;  /* 0x00007610ff1b7816 */ /* 0x000fc4000000001b */
[----:B------:R-:W-:Y:S02]  /*2070*/  PRMT R31, RZ, 0x7610, R31 ;  /* 0x00007610ff1f7816 */ /* 0x000fe4000000001f */
[----:B------:R-:W-:Y:S02]  /*2080*/  PRMT R35, RZ, 0x7610, R35 ;  /* 0x00007610ff237816 */ /* 0x000fe40000000023 */
[----:B------:R-:W-:Y:S02]  /*2090*/  PRMT R41, RZ, 0x7610, R41 ;  /* 0x00007610ff297816 */ /* 0x000fe40000000029 */
[----:B------:R-:W-:Y:S02]  /*20a0*/  PRMT R45, RZ, 0x7610, R45 ;  /* 0x00007610ff2d7816 */ /* 0x000fe4000000002d */
[----:B------:R-:W-:Y:S02]  /*20b0*/  PRMT R49, RZ, 0x7610, R49 ;  /* 0x00007610ff317816 */ /* 0x000fe40000000031 */
[----:B------:R-:W-:-:S02]  /*20c0*/  PRMT R53, RZ, 0x7610, R53 ;  /* 0x00007610ff357816 */ /* 0x000fc40000000035 */
[----:B------:R-:W-:Y:S02]  /*20d0*/  PRMT R57, RZ, 0x7610, R57 ;  /* 0x00007610ff397816 */ /* 0x000fe40000000039 */
[----:B------:R-:W-:Y:S02]  /*20e0*/  PRMT R61, RZ, 0x7610, R61 ;  /* 0x00007610ff3d7816 */ /* 0x000fe4000000003d */
[----:B------:R-:W-:Y:S02]  /*20f0*/  PRMT R65, RZ, 0x7610, R65 ;  /* 0x00007610ff417816 */ /* 0x000fe40000000041 */
[----:B------:R-:W-:Y:S01]  /*2100*/  PRMT R2, RZ, 0x7610, R2 ;  /* 0x00007610ff027816 */ /* 0x000fe20000000002 */
[----:B------:R-:W2:Y:S01]  /*2110*/  @P3 LDG.E.U8 R3, desc[UR30][R132.64] ;  /* 0x0000001e84033981 */ /* 0x000ea2000c1e1100 */
[----:B------:R-:W-:Y:S02]  /*2120*/  PRMT R6, RZ, 0x7610, R6 ;  /* 0x00007610ff067816 */ /* 0x000fe40000000006 */
[----:B------:R-:W-:Y:S01]  /*2130*/  PRMT R10, RZ, 0x7610, R10 ;  /* 0x00007610ff0a7816 */ /* 0x000fe2000000000a */
[----:B------:R-:W3:Y:S01]  /*2140*/  @P3 LDG.E.U8 R7, desc[UR30][R130.64] ;  /* 0x0000001e82073981 */ /* 0x000ee2000c1e1100 */
[----:B------:R-:W-:-:S02]  /*2150*/  PRMT R14, RZ, 0x7610, R14 ;  /* 0x00007610ff0e7816 */ /* 0x000fc4000000000e */
[----:B------:R-:W-:Y:S01]  /*2160*/  PRMT R18, RZ, 0x7610, R18 ;  /* 0x00007610ff127816 */ /* 0x000fe20000000012 */
[----:B------:R-:W4:Y:S01]  /*2170*/  @P3 LDG.E.U8 R11, desc[UR30][R128.64] ;  /* 0x0000001e800b3981 */ /* 0x000f22000c1e1100 */
[----:B------:R-:W-:Y:S02]  /*2180*/  PRMT R22, RZ, 0x7610, R22 ;  /* 0x00007610ff167816 */ /* 0x000fe40000000016 */
[----:B------:R-:W-:Y:S01]  /*2190*/  PRMT R26, RZ, 0x7610, R26 ;  /* 0x00007610ff1a7816 */ /* 0x000fe2000000001a */
[----:B------:R-:W4:Y:S01]  /*21a0*/  @P3 LDG.E.U8 R15, desc[UR30][R126.64] ;  /* 0x0000001e7e0f3981 */ /* 0x000f22000c1e1100 */
[----:B------:R-:W-:-:S03]  /*21b0*/  PRMT R30, RZ, 0x7610, R30 ;  /* 0x00007610ff1e7816 */ /* 0x000fc6000000001e */
[----:B------:R-:W4:Y:S01]  /*21c0*/  @P3 LDG.E.U8 R19, desc[UR30][R124.64] ;  /* 0x0000001e7c133981 */ /* 0x000f22000c1e1100 */
[----:B------:R-:W-:-:S03]  /*21d0*/  PRMT R34, RZ, 0x7610, R34 ;  /* 0x00007610ff227816 */ /* 0x000fc60000000022 */
[----:B------:R-:W4:Y:S04]  /*21e0*/  @P3 LDG.E.U8 R23, desc[UR30][R122.64] ;  /* 0x0000001e7a173981 */ /* 0x000f28000c1e1100 */
        /* <DEDUP_REMOVED lines=9> */
[----:B------:R-:W4:Y:S01]  /*2280*/  @P3 LDG.E.U8 R65, desc[UR30][R178.64] ;  /* 0x0000001eb2413981 */ /* 0x000f22000c1e1100 */
[----:B------:R-:W-:-:S03]  /*2290*/  PRMT R40, RZ, 0x7610, R40 ;  /* 0x00007610ff287816 */ /* 0x000fc60000000028 */
        /* <DEDUP_REMOVED lines=23> */
[----:B0-----:R-:W-:-:S03]  /*2410*/  PRMT R24, RZ, 0x7610, R24 ;  /* 0x00007610ff187816 */ /* 0x001fc60000000018 */
        /* <DEDUP_REMOVED lines=62> */
[----:B-1----:R-:W-:-:S04]  /*2800*/  @!UP0 UIADD3 UR4, UPT, UPT, -UR6, 0x100000, URZ ;  /* 0x0010000006048890 */ /* 0x002fc8000fffe1ff */
[----:B------:R-:W-:Y:S02]  /*2810*/  @!UP0 USHF.L.U32 UR5, UR4, 0xb, URZ ;  /* 0x0000000b04058899 */ /* 0x000fe400080006ff */
[----:B------:R-:W-:Y:S01]  /*2820*/  @!UP0 USHF.L.U32 UR4, UR4, 0x1, URZ ;  /* 0x0000000104048899 */ /* 0x000fe200080006ff */
[----:B------:R-:W-:-:S11]  /*2830*/  VOTEU.ALL UP1, P2 ;  /* 0x0000000000ff7886 */ /* 0x000fd60001020000 */
[----:B------:R0:W1:Y:S01]  /*2840*/  @!UP1 SYNCS.EXCH.64 URZ, [UR13+0x10008], UR4 ;  /* 0x010008040dff95b2 */ /* 0x0000620008000100 */
[C---:B------:R-:W-:Y:S01]  /*2850*/  LOP3.LUT R68, R0.reuse, 0x40, RZ, 0x3c, !PT ;  /* 0x0000004000447812 */ /* 0x040fe200078e3cff */
[----:B--2---:R-:W-:Y:S04]  /*2860*/  STS.U8 [R0+UR13], R3 ;  /* 0x0000000300007988 */ /* 0x004fe8000800000d */
[----:B---3--:R-:W-:Y:S04]  /*2870*/  STS.U8 [R0+UR13+0x400], R7 ;  /* 0x0004000700007988 */ /* 0x008fe8000800000d */
[----:B----4-:R-:W-:Y:S04]  /*2880*/  STS.U8 [R0+UR13+0x800], R11 ;  /* 0x0008000b00007988 */ /* 0x010fe8000800000d */
        /* <DEDUP_REMOVED lines=36> */
[----:B------:R3:W-:Y:S01]  /*2ad0*/  STS.U8 [R68+UR13+0x1e00], R32 ;  /* 0x001e002044007988 */ /* 0x0007e2000800000d */
[----:B--2---:R-:W-:-:S03]  /*2ae0*/  LOP3.LUT R2, R0, 0x60, RZ, 0x3c, !PT ;  /* 0x0000006000027812 */ /* 0x004fc600078e3cff */
        /* <DEDUP_REMOVED lines=10> */
[----:B0-----:R-:W-:-:S04]  /*2b90*/  @!UP0 UIADD3 UR4, UPT, UPT, -UR6, 0x100000, URZ ;  /* 0x0010000006048890 */ /* 0x001fc8000fffe1ff */
[----:B------:R-:W-:Y:S02]  /*2ba0*/  @!UP0 USHF.L.U32 UR5, UR4, 0xb, URZ ;  /* 0x0000000b04058899 */ /* 0x000fe400080006ff */
[----:B------:R-:W-:Y:S01]  /*2bb0*/  @!UP0 USHF.L.U32 UR4, UR4, 0x1, URZ ;  /* 0x0000000104048899 */ /* 0x000fe200080006ff */
[----:B------:R3:W-:Y:S01]  /*2bc0*/  STS.U8 [R2+UR13+0xb00], R13 ;  /* 0x000b000d02007988 */ /* 0x0007e2000800000d */
[----:B------:R-:W-:-:S03]  /*2bd0*/  ISETP.EQ.U32.AND P4, PT, RZ, UR23, P3 ;  /* 0x00000017ff007c0c */ /* 0x000fc60009f82070 */
[----:B------:R3:W-:Y:S04]  /*2be0*/  STS.U8 [R2+UR13+0xf00], R17 ;  /* 0x000f001102007988 */ /* 0x0007e8000800000d */
[----:B------:R3:W-:Y:S04]  /*2bf0*/  STS.U8 [R2+UR13+0x1300], R21 ;  /* 0x0013001502007988 */ /* 0x0007e8000800000d */
[----:B------:R3:W-:Y:S04]  /*2c00*/  STS.U8 [R2+UR13+0x1700], R25 ;  /* 0x0017001902007988 */ /* 0x0007e8000800000d */
[----:B------:R3:W-:Y:S04]  /*2c10*/  STS.U8 [R2+UR13+0x1b00], R29 ;  /* 0x001b001d02007988 */ /* 0x0007e8000800000d */
[----:B------:R3:W-:Y:S04]  /*2c20*/  STS.U8 [R2+UR13+0x1f00], R33 ;  /* 0x001f002102007988 */ /* 0x0007e8000800000d */
[----:B------:R3:W-:Y:S01]  /*2c30*/  STS.U8 [R2+UR13+0x2300], R39 ;  /* 0x0023002702007988 */ /* 0x0007e2000800000d */
[----:B------:R-:W-:-:S03]  /*2c40*/  VOTEU.ALL UP1, P2 ;  /* 0x0000000000ff7886 */ /* 0x000fc60001020000 */
[----:B------:R3:W-:Y:S04]  /*2c50*/  STS.U8 [R2+UR13+0x2700], R43 ;  /* 0x0027002b02007988 */ /* 0x0007e8000800000d */
[----:B------:R3:W-:Y:S04]  /*2c60*/  STS.U8 [R2+UR13+0x2b00], R47 ;  /* 0x002b002f02007988 */ /* 0x0007e8000800000d */
[----:B------:R3:W-:Y:S04]  /*2c70*/  STS.U8 [R2+UR13+0x2f00], R51 ;  /* 0x002f003302007988 */ /* 0x0007e8000800000d */
[----:B------:R3:W-:Y:S04]  /*2c80*/  STS.U8 [R2+UR13+0x3300], R55 ;  /* 0x0033003702007988 */ /* 0x0007e8000800000d */
[----:B------:R3:W-:Y:S04]  /*2c90*/  STS.U8 [R2+UR13+0x3700], R59 ;  /* 0x0037003b02007988 */ /* 0x0007e8000800000d */
[----:B------:R3:W-:Y:S01]  /*2ca0*/  STS.U8 [R2+UR13+0x3b00], R63 ;  /* 0x003b003f02007988 */ /* 0x0007e2000800000d */
[----:B------:R-:W-:-:S03]  /*2cb0*/  UIADD3 UR6, UPT, UPT, UR13, 0x4000, URZ ;  /* 0x000040000d067890 */ /* 0x000fc6000fffe0ff */
[----:B------:R3:W-:Y:S01]  /*2cc0*/  STS.U8 [R2+UR13+0x3f00], R67 ;  /* 0x003f004302007988 */ /* 0x0007e2000800000d */
[----:B------:R-:W-:Y:S01]  /*2cd0*/  UIADD3 UR10, UPT, UPT, UR12, 0x100000, URZ ;  /* 0x001000000c0a7890 */ /* 0x000fe2000fffe0ff */
[----:B-1----:R0:W-:Y:S06]  /*2ce0*/  MEMBAR.ALL.CTA ;  /* 0x0000000000007992 */ /* 0x0021ec0000008000 */
[----:B0-----:R-:W-:Y:S04]  /*2cf0*/  FENCE.VIEW.ASYNC.S ;  /* 0x00000000000073c6 */ /* 0x001fe80000000000 */
[----:B------:R-:W0:Y:S02]  /*2d00*/  FENCE.VIEW.ASYNC.S ;  /* 0x00000000000073c6 */ /* 0x000e240000000000 */
[----:B0-----:R3:W0:Y:S02]  /*2d10*/  @!UP1 SYNCS.EXCH.64 URZ, [UR13+0x4000], UR4 ;  /* 0x004000040dff95b2 */ /* 0x0016240008000100 */
[----:B0-----:R-:W-:Y:S06]  /*2d20*/  BAR.SYNC.DEFER_BLOCKING 0x0 ;  /* 0x0000000000007b1d */ /* 0x001fec0000010000 */
[----:B---3--:R-:W-:Y:S05]  /*2d30*/  @!P4 BRA `(.L_x_6) ;  /* 0x000000000084c947 */ /* 0x008fea0003800000 */
[----:B------:R-:W-:Y:S02]  /*2d40*/  UIADD3 UR4, UPT, UPT, UR13, 0xc000, URZ ;  /* 0x0000c0000d047890 */ /* 0x000fe4000fffe0ff */
[----:B------:R-:W-:Y:S02]  /*2d50*/  USHF.R.U32.HI UR16, URZ, 0x4, UR13 ;  /* 0x00000004ff107899 */ /* 0x000fe4000801160d */
[----:B------:R-:W-:Y:S02]  /*2d60*/  USHF.R.U32.HI UR4, URZ, 0x4, UR4 ;  /* 0x00000004ff047899 */ /* 0x000fe40008011604 */
[----:B------:R-:W-:Y:S02]  /*2d70*/  USGXT.U32 UR16, UR16, 0xe ;  /* 0x0000000e1010789a */ /* 0x000fe40008000000 */
[----:B------:R-:W-:Y:S02]  /*2d80*/  USGXT.U32 UR8, UR4, 0xe ;  /* 0x0000000e0408789a */ /* 0x000fe40008000000 */
[----:B------:R-:W-:-:S02]  /*2d90*/  UIADD3 UR32, UP2, UPT, UR16, 0x2, URZ ;  /* 0x0000000210207890 */ /* 0x000fc4000ff5e0ff */
[----:B------:R-:W-:Y:S01]  /*2da0*/  UIADD3 UR28, UP1, UPT, UR8, 0x80, URZ ;  /* 0x00000080081c7890 */ /* 0x000fe2000ff3e0ff */
[----:B------:R-:W-:Y:S01]  /*2db0*/  UMOV UR4, URZ ;  /* 0x000000ff00047c82 */ /* 0x000fe20008000000 */
[----:B------:R-:W-:Y:S01]  /*2dc0*/  UMOV UR34, 0x0 ;  /* 0x0000000000227882 */ /* 0x000fe20000000000 */
[----:B------:R-:W-:Y:S02]  /*2dd0*/  UIADD3.X UR33, UPT, UPT, UR4, 0x40004040, URZ, UP2, !UPT ;  /* 0x4000404004217890 */ /* 0x000fe400097fe4ff */
[----:B------:R-:W-:Y:S02]  /*2de0*/  UIADD3.X UR29, UPT, UPT, UR4, -0x7fffbfe0, URZ, UP1, !UPT ;  /* 0x80004020041d7890 */ /* 0x000fe40008ffe4ff */
[----:B------:R-:W-:Y:S02]  /*2df0*/  UIADD3.64 UR20, UPT, UPT, UR32, 0x2, URZ ;  /* 0x0000000220147897 */ /* 0x000fe4000fffe0ff */
[----:B------:R-:W-:Y:S02]  /*2e00*/  UIADD3.64 UR18, UPT, UPT, UR28, 0x80, URZ ;  /* 0x000000801c127897 */ /* 0x000fe4000fffe0ff */
[----:B------:R-:W-:-:S02]  /*2e10*/  UIADD3.64 UR26, UPT, UPT, UR32, 0x4, URZ ;  /* 0x00000004201a7897 */ /* 0x000fc4000fffe0ff */
[----:B------:R-:W-:Y:S01]  /*2e20*/  UIADD3.64 UR24, UPT, UPT, UR28, 0x100, URZ ;  /* 0x000001001c187897 */ /* 0x000fe2000fffe0ff */
[----:B------:R-:W-:Y:S01]  /*2e30*/  UMOV UR35, 0x4208010 ;  /* 0x0420801000237882 */ /* 0x000fe20000000000 */
[----:B------:R-:W-:Y:S01]  /*2e40*/  UMOV UR17, 0x40004040 ;  /* 0x4000404000117882 */ /* 0x000fe20000000000 */
[----:B------:R-:W-:Y:S01]  /*2e50*/  UMOV UR9, 0x80004020 ;  /* 0x8000402000097882 */ /* 0x000fe20000000000 */
[----:B------:R-:W-:Y:S01]  /*2e60*/  UMOV UR36, 0x0 ;  /* 0x0000000000247882 */ /* 0x000fe20000000000 */
[----:B------:R-:W-:Y:S01]  /*2e70*/  UMOV UR37, 0x4208010 ;  /* 0x0420801000257882 */ /* 0x000fe20000000000 */
[----:B------:R-:W-:Y:S01]  /*2e80*/  UMOV UR38, 0x0 ;  /* 0x0000000000267882 */ /* 0x000fe20000000000 */
[----:B------:R-:W-:Y:S01]  /*2e90*/  UMOV UR39, 0x4208010 ;  /* 0x0420801000277882 */ /* 0x000fe20000000000 */
[----:B------:R-:W-:Y:S01]  /*2ea0*/  UMOV UR4, UR6 ;  /* 0x0000000600047c82 */ /* 0x000fe20008000000 */
[----:B------:R-:W-:Y:S01]  /*2eb0*/  UMOV UR5, URZ ;  /* 0x000000ff00057c82 */ /* 0x000fe20008000000 */
[----:B------:R0:W-:Y:S01]  /*2ec0*/  UTCQMMA gdesc[UR8], gdesc[UR16], tmem[UR10], tmem[UR34], idesc[UR35], !UPT ;  /* 0x00ff2210080075ea */ /* 0x0001e2000f80030a */
[----:B------:R-:W-:Y:S01]  /*2ed0*/  UMOV UR40, 0x0 ;  /* 0x0000000000287882 */ /* 0x000fe20000000000 */
[----:B------:R-:W-:Y:S01]  /*2ee0*/  UMOV UR41, 0x4208010 ;  /* 0x0420801000297882 */ /* 0x000fe20000000000 */
[----:B------:R0:W-:Y:S01]  /*2ef0*/  UTCQMMA gdesc[UR28], gdesc[UR32], tmem[UR10], tmem[UR36], idesc[UR37], UPT ;  /* 0x00ff24201c0075ea */ /* 0x0001e2000b80030a */
[----:B------:R-:W-:Y:S01]  /*2f00*/  UMOV UR4, UR4 ;  /* 0x0000000400047c82 */ /* 0x000fe20008000000 */
[----:B------:R0:W-:Y:S01]  /*2f10*/  UTCQMMA gdesc[UR18], gdesc[UR20], tmem[UR10], tmem[UR38], idesc[UR39], UPT ;  /* 0x00ff2614120075ea */ /* 0x0001e2000b80030a */
[----:B------:R0:W-:Y:S01]  /*2f20*/  UTCQMMA gdesc[UR24], gdesc[UR26], tmem[UR10], tmem[UR40], idesc[UR41], UPT ;  /* 0x00ff281a180075ea */ /* 0x0001e2000b80030a */
[----:B------:R0:W-:Y:S01]  /*2f30*/  UTCBAR [UR4], URZ ;  /* 0x000000ff040073e9 */ /* 0x0001e200080000ff */
[----:B------:R-:W-:Y:S01]  /*2f40*/  NOP ;  /* 0x0000000000007918 */ /* 0x000fe20000000000 */
.L_x_6:
[----:B------:R-:W-:Y:S05]  /*2f50*/  @!P3 BRA `(.L_x_7) ;  /* 0x000000000008b947 */ /* 0x000fea0003800000 */
[----:B------:R-:W1:Y:S02]  /*2f60*/  SYNCS.PHASECHK.TRANS64.TRYWAIT P0, [UR13+0x4000], RZ ;  /* 0x004000ffff0075a7 */ /* 0x000e64000800110d */
[----:B-1----:R-:W-:Y:S05]  /*2f70*/  @!P0 BRA `(.L_x_8) ;  /* 0x0000009000208947 */ /* 0x002fea0003800000 */
.L_x_7:
[----:B------:R-:W-:Y:S06]  /*2f80*/  BAR.SYNC.DEFER_BLOCKING 0x0 ;  /* 0x0000000000007b1d */ /* 0x000fec0000010000 */
[----:B0-----:R-:W0:Y:S02]  /*2f90*/  LDCU UR8, c[0x0][0x3a8] ;  /* 0x00007500ff0877ac */ /* 0x001e240008000800 */
[----:B------:R-:W1:Y:S01]  /*2fa0*/  LDC R87, c[0x0][0x3d8] ;  /* 0x0000f600ff577b82 */ /* 0x000e620000000800 */
[----:B------:R-:W-:Y:S01]  /*2fb0*/  LDTM.16dp32bit_t0_t15.x32 R4, tmem[UR11+0x100000] ;  /* 0x1000000b000479ee */ /* 0x000fe20008a80000 */
[----:B------:R-:W0:Y:S01]  /*2fc0*/  LDTM.16dp32bit_t16_t31.x32 R4, tmem[UR11+0x100020] ;  /* 0x1000200b000479ee */ /* 0x000e220008aa0000 */
[----:B------:R-:W-:Y:S01]  /*2fd0*/  STL [R1+0x1c4], R220 ;  /* 0x0001c4dc01007387 */ /* 0x000fe20000100800 */
[----:B------:R-:W2:Y:S03]  /*2fe0*/  LDCU.64 UR18, c[0x0][0x3d0] ;  /* 0x00007a00ff1277ac */ /* 0x000ea60008000a00 */
[----:B------:R-:W-:Y:S01]  /*2ff0*/  STL [R1+0x1c0], R219 ;  /* 0x0001c0db01007387 */ /* 0x000fe20000100800 */
[----:B------:R-:W3:Y:S03]  /*3000*/  LDC.64 R90, c[0x0][0x390] ;  /* 0x0000e400ff5a7b82 */ /* 0x000ee60000000a00 */
[----:B------:R4:W-:Y:S04]  /*3010*/  STL [R1+0x1bc], R218 ;  /* 0x0001bcda01007387 */ /* 0x0009e80000100800 */
[----:B------:R-:W-:Y:S01]  /*3020*/  STL [R1+0x1b8], R217 ;  /* 0x0001b8d901007387 */ /* 0x000fe20000100800 */
[----:B------:R-:W3:Y:S03]  /*3030*/  LDC R150, c[0x0][0x3d8] ;  /* 0x0000f600ff967b82 */ /* 0x000ee60000000800 */
[----:B------:R0:W-:Y:S01]  /*3040*/  STL [R1+0x1b4], R216 ;  /* 0x0001b4d801007387 */ /* 0x0001e20000100800 */
[----:B--2---:R-:W-:Y:S01]  /*3050*/  UIMAD UR4, UR14, UR18, URZ ;  /* 0x000000120e0472a4 */ /* 0x004fe2000f8e02ff */
[----:B----4-:R-:W2:Y:S01]  /*3060*/  S2R R218, SR_TID.X ;  /* 0x0000000000da7919 */ /* 0x010ea20000002100 */
[----:B-1----:R-:W-:-:S02]  /*3070*/  IMAD R38, R38, R87, RZ ;  /* 0x0000005726267224 */ /* 0x002fc400078e02ff */
[----:B0-----:R-:W-:Y:S01]  /*3080*/  FMUL R2, R4, UR8 ;  /* 0x0000000804027c20 */ /* 0x001fe20008400000 */
[----:B------:R-:W-:Y:S01]  /*3090*/  FMUL R3, R5, UR8 ;  /* 0x0000000805037c20 */ /* 0x000fe20008400000 */
[----:B------:R-:W-:Y:S01]  /*30a0*/  FMUL R37, R6, UR8 ;  /* 0x0000000806257c20 */ /* 0x000fe20008400000 */
[----:B------:R-:W-:Y:S01]  /*30b0*/  FMUL R39, R7, UR8 ;  /* 0x0000000807277c20 */ /* 0x000fe20008400000 */
[----:B------:R-:W-:Y:S01]  /*30c0*/  FMUL R40, R10, UR8 ;  /* 0x000000080a287c20 */ /* 0x000fe20008400000 */
[----:B------:R-:W-:Y:S01]  /*30d0*/  FMUL R42, R12, UR8 ;  /* 0x000000080c2a7c20 */ /* 0x000fe20008400000 */
[----:B------:R-:W-:Y:S01]  /*30e0*/  FMUL R46, R14, UR8 ;  /* 0x000000080e2e7c20 */ /* 0x000fe20008400000 */
[----:B------:R-:W-:Y:S01]  /*30f0*/  FMNMX3 R37, R2, R3, R37, !PT ;  /* 0x0000000302257276 */ /* 0x000fe20007800025 */
[----:B------:R-:W-:Y:S01]  /*3100*/  FMUL R2, R8, UR8 ;  /* 0x0000000808027c20 */ /* 0x000fe20008400000 */
[----:B------:R-:W-:Y:S01]  /*3110*/  FMUL R3, R9, UR8 ;  /* 0x0000000809037c20 */ /* 0x000fe20008400000 */
[----:B------:R-:W-:Y:S01]  /*3120*/  USHF.R.S32.HI UR5, URZ, 0x1f, UR4 ;  /* 0x0000001fff057899 */ /* 0x000fe20008011404 */
[----:B------:R-:W0:Y:S01]  /*3130*/  @!P2 SYNCS.CCTL.IV [UR13+0x4000] ;  /* 0x00400000ff00a9b1 */ /* 0x000e22000800000d */
[----:B------:R-:W-:Y:S01]  /*3140*/  NOP ;  /* 0x0000000000007918 */ /* 0x000fe20000000000 */
[----:B------:R-:W-:Y:S01]  /*3150*/  FMNMX3 R39, R37, R39, R2, !PT ;  /* 0x0000002725277276 */ /* 0x000fe20007800002 */
[----:B------:R-:W-:Y:S01]  /*3160*/  FMUL R37, R11, UR8 ;  /* 0x000000080b257c20 */ /* 0x000fe20008400000 */
[----:B------:R-:W-:Y:S01]  /*3170*/  IMAD R2, R87, 0x2, R38 ;  /* 0x0000000257027824 */ /* 0x000fe200078e0226 */
[----:B------:R-:W-:Y:S01]  /*3180*/  STL [R1+0x1b0], R215 ;  /* 0x0001b0d701007387 */ /* 0x000fe20000100800 */
[----:B------:R-:W-:Y:S01]  /*3190*/  FMNMX3 R39, R39, R3, R40, !PT ;  /* 0x0000000327277276 */ /* 0x000fe20007800028 */
[----:B------:R-:W-:Y:S01]  /*31a0*/  FMUL R3, R13, UR8 ;  /* 0x000000080d037c20 */ /* 0x000fe20008400000 */
[----:B------:R-:W-:Y:S01]  /*31b0*/  IMAD R40, R87, 0x2, R2 ;  /* 0x0000000257287824 */ /* 0x000fe200078e0202 */
[----:B------:R-:W-:Y:S01]  /*31c0*/  STL [R1+0x1ac], R214 ;  /* 0x0001acd601007387 */ /* 0x000fe20000100800 */
[----:B------:R-:W-:Y:S01]  /*31d0*/  FMNMX3 R39, R39, R37, R42, !PT ;  /* 0x0000002527277276 */ /* 0x000fe2000780002a */
[----:B------:R-:W-:Y:S01]  /*31e0*/  FMUL R37, R15, UR8 ;  /* 0x000000080f257c20 */ /* 0x000fe20008400000 */
[----:B------:R-:W-:Y:S01]  /*31f0*/  FMUL R42, R16, UR8 ;  /* 0x00000008102a7c20 */ /* 0x000fe20008400000 */
[----:B------:R-:W-:Y:S01]  /*3200*/  IMAD R44, R87, 0x2, R40 ;  /* 0x00000002572c7824 */ /* 0x000fe200078e0228 */
        /* <DEDUP_REMOVED lines=14> */
[----:B--2---:R-:W-:Y:S01]  /*32f0*/  LOP3.LUT R216, R218, 0xf, RZ, 0xc0, !PT ;  /* 0x0000000fdad87812 */ /* 0x004fe200078ec0ff */
[----:B------:R-:W-:Y:S01]  /*3300*/  IMAD R54, R87, 0x2, R52 ;  /* 0x0000000257367824 */ /* 0x000fe200078e0234 */
[----:B------:R-:W-:Y:S01]  /*3310*/  FMNMX3 R39, R37, R3, R46, !PT ;  /* 0x0000000325277276 */ /* 0x000fe2000780002e */
[----:B------:R-:W-:Y:S01]  /*3320*/  FMUL R3, R23, UR8 ;  /* 0x0000000817037c20 */ /* 0x000fe20008400000 */
[----:B------:R-:W-:Y:S01]  /*3330*/  FMUL R37, R25, UR8 ;  /* 0x0000000819257c20 */ /* 0x000fe20008400000 */
[----:B------:R-:W-:-:S02]  /*3340*/  IMAD R56, R87, 0x2, R54 ;  /* 0x0000000257387824 */ /* 0x000fc400078e0236 */
[----:B------:R-:W-:Y:S01]  /*3350*/  FMUL R46, R26, UR8 ;  /* 0x000000081a2e7c20 */ /* 0x000fe20008400000 */
[----:B------:R-:W-:Y:S01]  /*3360*/  LOP3.LUT R217, R218, 0x60, RZ, 0xc0, !PT ;  /* 0x00000060dad97812 */ /* 0x000fe200078ec0ff */
[----:B------:R-:W-:Y:S01]  /*3370*/  STL [R1+0x1a8], R213 ;  /* 0x0001a8d501007387 */ /* 0x000fe20000100800 */
[----:B------:R-:W-:Y:S01]  /*3380*/  FMNMX3 R39, R39, R3, R42, !PT ;  /* 0x0000000327277276 */ /* 0x000fe2000780002a */
[----:B------:R-:W-:Y:S02]  /*3390*/  IMAD R58, R87, 0x2, R56 ;  /* 0x00000002573a7824 */ /* 0x000fe400078e0238 */
[----:B------:R-:W-:Y:S01]  /*33a0*/  FMUL R3, R27, UR8 ;  /* 0x000000081b037c20 */ /* 0x000fe20008400000 */
[----:B------:R-:W-:Y:S01]  /*33b0*/  FMUL R42, R28, UR8 ;  /* 0x000000081c2a7c20 */ /* 0x000fe20008400000 */
[----:B------:R-:W-:Y:S01]  /*33c0*/  FMNMX3 R39, R39, R37, R46, !PT ;  /* 0x0000002527277276 */ /* 0x000fe2000780002e */
[----:B------:R-:W-:Y:S02]  /*33d0*/  IMAD R60, R87, 0x2, R58 ;  /* 0x00000002573c7824 */ /* 0x000fe400078e023a */
[----:B------:R-:W-:Y:S01]  /*33e0*/  FMUL R37, R29, UR8 ;  /* 0x000000081d257c20 */ /* 0x000fe20008400000 */
[----:B------:R-:W-:Y:S01]  /*33f0*/  FMUL R46, R30, UR8 ;  /* 0x000000081e2e7c20 */ /* 0x000fe20008400000 */
[----:B------:R-:W-:Y:S01]  /*3400*/  FMNMX3 R39, R39, R3, R42, !PT ;  /* 0x0000000327277276 */ /* 0x000fe2000780002a */
[----:B------:R-:W-:-:S02]  /*3410*/  IMAD R62, R87, 0x2, R60 ;  /* 0x00000002573e7824 */ /* 0x000fc400078e023c */
[----:B------:R-:W-:Y:S01]  /*3420*/  FMUL R3, R31, UR8 ;  /* 0x000000081f037c20 */ /* 0x000fe20008400000 */
[----:B------:R-:W-:Y:S01]  /*3430*/  FMUL R42, R32, UR8 ;  /* 0x00000008202a7c20 */ /* 0x000fe20008400000 */
[----:B------:R-:W-:Y:S01]  /*3440*/  FMNMX3 R37, R39, R37, R46, !PT ;  /* 0x0000002527257276 */ /* 0x000fe2000780002e */
[----:B------:R-:W-:Y:S02]  /*3450*/  IMAD R64, R87, 0x2, R62 ;  /* 0x0000000257407824 */ /* 0x000fe400078e023e */
[----:B------:R-:W-:Y:S01]  /*3460*/  FMUL R46, R35, UR8 ;  /* 0x00000008232e7c20 */ /* 0x000fe20008400000 */
[----:B------:R-:W-:Y:S01]  /*3470*/  IMAD R155, R216, 0x2, R217 ;  /* 0x00000002d89b7824 */ /* 0x000fe200078e02d9 */
[----:B------:R-:W-:Y:S01]  /*3480*/  FMNMX3 R39, R37, R3, R42, !PT ;  /* 0x0000000325277276 */ /* 0x000fe2000780002a */
[----:B------:R-:W-:Y:S02]  /*3490*/  IMAD R3, R36, UR19, RZ ;  /* 0x0000001324037c24 */ /* 0x000fe4000f8e02ff */
[----:B------:R-:W-:Y:S01]  /*34a0*/  FMUL R37, R33, UR8 ;  /* 0x0000000821257c20 */ /* 0x000fe20008400000 */
[----:B------:R-:W-:-:S02]  /*34b0*/  IMAD R36, R87, 0x2, R64 ;  /* 0x0000000257247824 */ /* 0x000fc400078e0240 */
[----:B------:R-:W-:Y:S01]  /*34c0*/  FMUL R42, R34, UR8 ;  /* 0x00000008222a7c20 */ /* 0x000fe20008400000 */
[----:B------:R-:W-:Y:S01]  /*34d0*/  LOP3.LUT R157, R218, 0xff, RZ, 0xc0, !PT ;  /* 0x000000ffda9d7812 */ /* 0x000fe200078ec0ff */
[----:B------:R-:W-:Y:S01]  /*34e0*/  STL [R1+0x1a4], R212 ;  /* 0x0001a4d401007387 */ /* 0x000fe20000100800 */
[----:B---3--:R-:W-:Y:S01]  /*34f0*/  IADD3 R90, P0, P5, R3, UR4, R90 ;  /* 0x00000004035a7c10 */ /* 0x008fe2000fd1e05a */
[C---:B------:R-:W-:Y:S01]  /*3500*/  IMAD R66, R87.reuse, 0x2, R36 ;  /* 0x0000000257427824 */ /* 0x040fe200078e0224 */
[----:B------:R-:W-:Y:S01]  /*3510*/  SHF.R.S32.HI R68, RZ, 0x1f, R3 ;  /* 0x0000001fff447819 */ /* 0x000fe20000011403 */
[----:B------:R-:W-:Y:S01]  /*3520*/  STL [R1+0x1a0], R211 ;  /* 0x0001a0d301007387 */ /* 0x000fe20000100800 */
[-C--:B------:R-:W-:Y:S02]  /*3530*/  IADD3 R164, P6, PT, R44, R90.reuse, RZ ;  /* 0x0000005a2ca47210 */ /* 0x080fe40007fde0ff */
[----:B------:R-:W-:Y:S01]  /*3540*/  IADD3.X R91, PT, PT, R68, UR5, R91, P0, P5 ;  /* 0x00000005445b7c10 */ /* 0x000fe200087ea45b */
[C---:B------:R-:W-:Y:S01]  /*3550*/  IMAD R68, R87.reuse, 0x2, R66 ;  /* 0x0000000257447824 */ /* 0x040fe200078e0242 */
[-C--:B------:R-:W-:Y:S01]  /*3560*/  IADD3 R170, P0, PT, R38, R90.reuse, RZ ;  /* 0x0000005a26aa7210 */ /* 0x080fe20007f1e0ff */
[----:B------:R-:W-:Y:S01]  /*3570*/  STL [R1+0x19c], R210 ;  /* 0x00019cd201007387 */ /* 0x000fe20000100800 */
[-C--:B------:R-:W-:Y:S01]  /*3580*/  IADD3 R166, P5, PT, R40, R90.reuse, RZ ;  /* 0x0000005a28a67210 */ /* 0x080fe20007fbe0ff */
[C---:B------:R-:W-:Y:S01]  /*3590*/  IMAD R70, R87.reuse, 0x2, R68 ;  /* 0x0000000257467824 */ /* 0x040fe200078e0244 */
[-C--:B------:R-:W-:Y:S01]  /*35a0*/  LEA.HI.X.SX32 R171, R38, R91.reuse, 0x1, P0 ;  /* 0x0000005b26ab7211 */ /* 0x080fe200000f0eff */
[----:B------:R-:W-:Y:S01]  /*35b0*/  STL [R1+0x198], R209 ;  /* 0x000198d101007387 */ /* 0x000fe20000100800 */
[-C--:B------:R-:W-:Y:S01]  /*35c0*/  IADD3 R168, P0, PT, R2, R90.reuse, RZ ;  /* 0x0000005a02a87210 */ /* 0x080fe20007f1e0ff */
[C---:B------:R-:W-:Y:S01]  /*35d0*/  IMAD R38, R87.reuse, 0x2, R70 ;  /* 0x0000000257267824 */ /* 0x040fe200078e0246 */
[-C--:B------:R-:W-:Y:S01]  /*35e0*/  LEA.HI.X.SX32 R167, R40, R91.reuse, 0x1, P5 ;  /* 0x0000005b28a77211 */ /* 0x080fe200028f0eff */
[----:B------:R-:W-:Y:S01]  /*35f0*/  STL [R1+0x194], R208 ;  /* 0x000194d001007387 */ /* 0x000fe20000100800 */
[-C--:B------:R-:W-:Y:S01]  /*3600*/  LEA.HI.X.SX32 R169, R2, R91.reuse, 0x1, P0 ;  /* 0x0000005b02a97211 */ /* 0x080fe200000f0eff */
[C---:B------:R-:W-:Y:S01]  /*3610*/  IMAD R2, R87.reuse, 0x2, R38 ;  /* 0x0000000257027824 */ /* 0x040fe200078e0226 */
[-C--:B------:R-:W-:Y:S01]  /*3620*/  IADD3 R160, P5, PT, R50, R90.reuse, RZ ;  /* 0x0000005a32a07210 */ /* 0x080fe20007fbe0ff */
[----:B------:R-:W-:Y:S01]  /*3630*/  STL [R1+0x190], R207 ;  /* 0x000190cf01007387 */ /* 0x000fe20000100800 */
[----:B------:R-:W-:Y:S01]  /*3640*/  LEA.HI.X.SX32 R165, R44, R91, 0x1, P6 ;  /* 0x0000005b2ca57211 */ /* 0x000fe200030f0eff */
[----:B------:R-:W-:Y:S01]  /*3650*/  IMAD R40, R87, 0x2, R2 ;  /* 0x0000000257287824 */ /* 0x000fe200078e0202 */
[-C--:B------:R-:W-:Y:S01]  /*3660*/  IADD3 R162, P0, PT, R48, R90.reuse, RZ ;  /* 0x0000005a30a27210 */ /* 0x080fe20007f1e0ff */
[----:B------:R-:W-:Y:S01]  /*3670*/  STL [R1+0x18c], R206 ;  /* 0x00018cce01007387 */ /* 0x000fe20000100800 */
[----:B------:R-:W-:-:S02]  /*3680*/  IADD3 R148, P6, PT, R52, R90, RZ ;  /* 0x0000005a34947210 */ /* 0x000fc40007fde0ff */
[-C--:B------:R-:W-:Y:S01]  /*3690*/  LEA.HI.X.SX32 R161, R50, R91.reuse, 0x1, P5 ;  /* 0x0000005b32a17211 */ /* 0x080fe200028f0eff */
[C---:B------:R-:W-:Y:S01]  /*36a0*/  IMAD R50, R87.reuse, 0x2, R40 ;  /* 0x0000000257327824 */ /* 0x040fe200078e0228 */
[-C--:B------:R-:W-:Y:S01]  /*36b0*/  LEA.HI.X.SX32 R163, R48, R91.reuse, 0x1, P0 ;  /* 0x0000005b30a37211 */ /* 0x080fe200000f0eff */
[----:B------:R-:W-:Y:S01]  /*36c0*/  STL [R1+0x188], R205 ;  /* 0x000188cd01007387 */ /* 0x000fe20000100800 */
[-C--:B------:R-:W-:Y:S01]  /*36d0*/  LEA.HI.X.SX32 R149, R52, R91.reuse, 0x1, P6 ;  /* 0x0000005b34957211 */ /* 0x080fe200030f0eff */
[C---:B------:R-:W-:Y:S01]  /*36e0*/  IMAD R52, R87.reuse, 0x2, R50 ;  /* 0x0000000257347824 */ /* 0x040fe200078e0232 */
[-C--:B------:R-:W-:Y:S01]  /*36f0*/  IADD3 R146, P0, PT, R54, R90.reuse, RZ ;  /* 0x0000005a36927210 */ /* 0x080fe20007f1e0ff */
[----:B------:R-:W-:Y:S01]  /*3700*/  STL [R1+0x184], R204 ;  /* 0x000184cc01007387 */ /* 0x000fe20000100800 */
[-C--:B------:R-:W-:Y:S02]  /*3710*/  IADD3 R144, P5, PT, R56, R90.reuse, RZ ;  /* 0x0000005a38907210 */ /* 0x080fe40007fbe0ff */
[-C--:B------:R-:W-:Y:S01]  /*3720*/  LEA.HI.X.SX32 R147, R54, R91.reuse, 0x1, P0 ;  /* 0x0000005b36937211 */ /* 0x080fe200000f0eff */
[C---:B------:R-:W-:Y:S01]  /*3730*/  IMAD R54, R87.reuse, 0x2, R52 ;  /* 0x0000000257367824 */ /* 0x040fe200078e0234 */
[-C--:B------:R-:W-:Y:S01]  /*3740*/  IADD3 R142, P6, PT, R58, R90.reuse, RZ ;  /* 0x0000005a3a8e7210 */ /* 0x080fe20007fde0ff */
[----:B------:R-:W-:Y:S01]  /*3750*/  STL [R1+0x180], R203 ;  /* 0x000180cb01007387 */ /* 0x000fe20000100800 */
[-C--:B------:R-:W-:Y:S01]  /*3760*/  LEA.HI.X.SX32 R145, R56, R91.reuse, 0x1, P5 ;  /* 0x0000005b38917211 */ /* 0x080fe200028f0eff */
[C---:B------:R-:W-:Y:S01]  /*3770*/  IMAD R56, R87.reuse, 0x2, R54 ;  /* 0x0000000257387824 */ /* 0x040fe200078e0236 */
[-C--:B------:R-:W-:Y:S01]  /*3780*/  LEA.HI.X.SX32 R143, R58, R91.reuse, 0x1, P6 ;  /* 0x0000005b3a8f7211 */ /* 0x080fe200030f0eff */
[----:B------:R-:W-:Y:S01]  /*3790*/  STL [R1+0x17c], R202 ;  /* 0x00017cca01007387 */ /* 0x000fe20000100800 */
[-C--:B------:R-:W-:Y:S01]  /*37a0*/  IADD3 R140, P0, PT, R60, R90.reuse, RZ ;  /* 0x0000005a3c8c7210 */ /* 0x080fe20007f1e0ff */
[C---:B------:R-:W-:Y:S01]  /*37b0*/  IMAD R58, R87.reuse, 0x2, R56 ;  /* 0x00000002573a7824 */ /* 0x040fe200078e0238 */
[-C--:B------:R-:W-:Y:S01]  /*37c0*/  IADD3 R138, P5, PT, R62, R90.reuse, RZ ;  /* 0x0000005a3e8a7210 */ /* 0x080fe20007fbe0ff */
[----:B------:R-:W-:Y:S01]  /*37d0*/  STL [R1+0x178], R201 ;  /* 0x000178c901007387 */ /* 0x000fe20000100800 */
[-C--:B------:R-:W-:Y:S01]  /*37e0*/  LEA.HI.X.SX32 R141, R60, R91.reuse, 0x1, P0 ;  /* 0x0000005b3c8d7211 */ /* 0x080fe200000f0eff */
        /* <DEDUP_REMOVED lines=16> */
[----:B------:R-:W-:Y:S01]  /*38f0*/  IMAD R48, R87, 0x2, R44 ;  /* 0x0000000257307824 */ /* 0x000fe200078e022c */
[----:B------:R-:W-:Y:S01]  /*3900*/  IADD3 R128, P0, PT, R70, R90, RZ ;  /* 0x0000005a46807210 */ /* 0x000fe20007f1e0ff */
[----:B------:R-:W-:Y:S01]  /*3910*/  STL [R1+0x164], R196 ;  /* 0x000164c401007387 */ /* 0x000fe20000100800 */
[----:B------:R-:W-:-:S02]  /*3920*/  LEA.HI.X.SX32 R127, R38, R91, 0x1, P5 ;  /* 0x0000005b267f7211 */ /* 0x000fc400028f0eff */
[-C--:B------:R-:W-:Y:S01]  /*3930*/  IADD3 R120, P5, PT, R50, R90.reuse, RZ ;  /* 0x0000005a32787210 */ /* 0x080fe20007fbe0ff */
[----:B------:R-:W-:Y:S01]  /*3940*/  STL [R1+0x160], R195 ;  /* 0x000160c301007387 */ /* 0x000fe20000100800 */
[-C--:B------:R-:W-:Y:S02]  /*3950*/  IADD3 R130, P6, PT, R68, R90.reuse, RZ ;  /* 0x0000005a44827210 */ /* 0x080fe40007fde0ff */
[-C--:B------:R-:W-:Y:S01]  /*3960*/  LEA.HI.X.SX32 R129, R70, R91.reuse, 0x1, P0 ;  /* 0x0000005b46817211 */ /* 0x080fe200000f0eff */
[----:B------:R-:W-:Y:S01]  /*3970*/  STL [R1+0x15c], R194 ;  /* 0x00015cc201007387 */ /* 0x000fe20000100800 */
[-C--:B------:R-:W-:Y:S02]  /*3980*/  IADD3 R122, P0, PT, R40, R90.reuse, RZ ;  /* 0x0000005a287a7210 */ /* 0x080fe40007f1e0ff */
[-C--:B------:R-:W-:Y:S01]  /*3990*/  LEA.HI.X.SX32 R121, R50, R91.reuse, 0x1, P5 ;  /* 0x0000005b32797211 */ /* 0x080fe200028f0eff */
[----:B------:R-:W-:Y:S01]  /*39a0*/  IMAD R50, R87, 0x2, R48 ;  /* 0x0000000257327824 */ /* 0x000fe200078e0230 */
[----:B------:R-:W-:Y:S01]  /*39b0*/  LEA.HI.X.SX32 R131, R68, R91, 0x1, P6 ;  /* 0x0000005b44837211 */ /* 0x000fe200030f0eff */
[----:B------:R-:W-:Y:S01]  /*39c0*/  STL [R1+0x158], R193 ;  /* 0x000158c101007387 */ /* 0x000fe20000100800 */
[----:B------:R-:W-:-:S02]  /*39d0*/  IADD3 R124, P6, PT, R2, R90, RZ ;  /* 0x0000005a027c7210 */ /* 0x000fc40007fde0ff */
[-C--:B------:R-:W-:Y:S01]  /*39e0*/  LEA.HI.X.SX32 R123, R40, R91.reuse, 0x1, P0 ;  /* 0x0000005b287b7211 */ /* 0x080fe200000f0eff */
[----:B------:R-:W-:Y:S01]  /*39f0*/  IMAD R40, R87, 0x2, R50 ;  /* 0x0000000257287824 */ /* 0x000fe200078e0232 */
[----:B------:R-:W-:Y:S01]  /*3a00*/  LEA.HI.X.SX32 R125, R2, R91, 0x1, P6 ;  /* 0x0000005b027d7211 */ /* 0x000fe200030f0eff */
[----:B------:R-:W-:Y:S01]  /*3a10*/  STL [R1+0x154], R192 ;  /* 0x000154c001007387 */ /* 0x000fe20000100800 */
[----:B------:R-:W-:Y:S01]  /*3a20*/  FMNMX3 R37, R39, R37, R42, !PT ;  /* 0x0000002527257276 */ /* 0x000fe2000780002a */
[C---:B------:R-:W-:Y:S01]  /*3a30*/  IMAD R2, R87.reuse, 0x2, R40 ;  /* 0x0000000257027824 */ /* 0x040fe200078e0228 */
[-C--:B------:R-:W-:Y:S01]  /*3a40*/  IADD3 R118, P6, PT, R52, R90.reuse, RZ ;  /* 0x0000005a34767210 */ /* 0x080fe20007fde0ff */
[----:B------:R-:W-:Y:S01]  /*3a50*/  STL [R1+0x150], R191 ;  /* 0x000150bf01007387 */ /* 0x000fe20000100800 */
[----:B------:R-:W-:Y:S01]  /*3a60*/  FMNMX R46, R46, R37, !PT ;  /* 0x000000252e2e7209 */ /* 0x000fe20007800000 */
        /* <DEDUP_REMOVED lines=11> */
[-C--:B------:R-:W-:Y:S01]  /*3b20*/  IADD3 R108, P5, PT, R62, R90.reuse, RZ ;  /* 0x0000005a3e6c7210 */ /* 0x080fe20007fbe0ff */
[C---:B------:R-:W-:Y:S01]  /*3b30*/  IMAD R37, R87.reuse, 0x2, R3 ;  /* 0x0000000257257824 */ /* 0x040fe200078e0203 */
[-C--:B------:R-:W-:Y:S01]  /*3b40*/  LEA.HI.X.SX32 R117, R54, R91.reuse, 0x1, P0 ;  /* 0x0000005b36757211 */ /* 0x080fe200000f0eff */
        /* <DEDUP_REMOVED lines=20> */
[----:B------:R-:W1:Y:S01]  /*3c90*/  SHFL.BFLY PT, R48, R46, 0x10, 0x1f ;  /* 0x0e001f002e307f89 */ /* 0x000e6200000e0000 */
        /* <DEDUP_REMOVED lines=13> */
[----:B------:R-:W-:Y:S01]  /*3d70*/  IMAD R55, R87, 0x2, R53 ;  /* 0x0000000257377824 */ /* 0x000fe200078e0235 */
[-C--:B------:R-:W-:Y:S01]  /*3d80*/  IADD3 R92, P0, PT, R38, R90.reuse, RZ ;  /* 0x0000005a265c7210 */ /* 0x080fe20007f1e0ff */
[----:B------:R-:W-:Y:S01]  /*3d90*/  STL [R1+0x120], R179 ;  /* 0x000120b301007387 */ /* 0x000fe20000100800 */
[-C--:B------:R-:W-:Y:S01]  /*3da0*/  IADD3 R36, P6, PT, R37, R90.reuse, RZ ;  /* 0x0000005a25247210 */ /* 0x080fe20007fde0ff */
[----:B------:R-:W-:Y:S01]  /*3db0*/  IMAD R57, R87, 0x2, R55 ;  /* 0x0000000257397824 */ /* 0x000fe200078e0237 */
[-C--:B------:R-:W-:Y:S01]  /*3dc0*/  LEA.HI.X.SX32 R97, R2, R91.reuse, 0x1, P5 ;  /* 0x0000005b02617211 */ /* 0x080fe200028f0eff */
[----:B------:R-:W-:Y:S01]  /*3dd0*/  STL [R1+0x11c], R178 ;  /* 0x00011cb201007387 */ /* 0x000fe20000100800 */
[-C--:B------:R-:W-:Y:S01]  /*3de0*/  IADD3 R2, P5, PT, R3, R90.reuse, RZ ;  /* 0x0000005a03027210 */ /* 0x080fe20007fbe0ff */
[----:B------:R-:W-:Y:S01]  /*3df0*/  IMAD R59, R87, 0x2, R57 ;  /* 0x00000002573b7824 */ /* 0x000fe200078e0239 */
[-C--:B------:R-:W-:Y:S01]  /*3e00*/  LEA.HI.X.SX32 R93, R38, R91.reuse, 0x1, P0 ;  /* 0x0000005b265d7211 */ /* 0x080fe200000f0eff */
[----:B------:R-:W-:Y:S01]  /*3e10*/  STL [R1+0x118], R177 ;  /* 0x000118b101007387 */ /* 0x000fe20000100800 */
[-C--:B------:R-:W-:Y:S01]  /*3e20*/  LEA.HI.X.SX32 R37, R37, R91.reuse, 0x1, P6 ;  /* 0x0000005b25257211 */ /* 0x080fe200030f0eff */
[----:B------:R-:W-:Y:S01]  /*3e30*/  IMAD R61, R87, 0x2, R59 ;  /* 0x00000002573d7824 */ /* 0x000fe200078e023b */
[----:B------:R-:W-:Y:S01]  /*3e40*/  LOP3.LUT R42, R218, 0x1f, RZ, 0xc0, !PT ;  /* 0x0000001fda2a7812 */ /* 0x000fe200078ec0ff */
[----:B------:R-:W-:Y:S01]  /*3e50*/  STL [R1+0x114], R176 ;  /* 0x000114b001007387 */ /* 0x000fe20000100800 */
[-C--:B------:R-:W-:Y:S01]  /*3e60*/  IADD3 R38, P0, PT, R39, R90.reuse, RZ ;  /* 0x0000005a27267210 */ /* 0x080fe20007f1e0ff */
[----:B------:R-:W-:Y:S01]  /*3e70*/  IMAD R63, R87, 0x2, R61 ;  /* 0x00000002573f7824 */ /* 0x000fe200078e023d */
[-C--:B------:R-:W-:Y:S01]  /*3e80*/  IADD3 R40, P6, PT, R41, R90.reuse, RZ ;  /* 0x0000005a29287210 */ /* 0x080fe20007fde0ff */
[----:B------:R-:W-:Y:S01]  /*3e90*/  STL [R1+0x110], R175 ;  /* 0x000110af01007387 */ /* 0x000fe20000100800 */
[-C--:B------:R-:W-:Y:S01]  /*3ea0*/  LEA.HI.X.SX32 R3, R3, R91.reuse, 0x1, P5 ;  /* 0x0000005b03037211 */ /* 0x080fe200028f0eff */
[----:B------:R-:W-:Y:S01]  /*3eb0*/  IMAD R65, R87, 0x2, R63 ;  /* 0x0000000257417824 */ /* 0x000fe200078e023f */
[----:B------:R-:W-:Y:S01]  /*3ec0*/  ISETP.GE.U32.AND P5, PT, R42, 0x10, PT ;  /* 0x000000102a00780c */ /* 0x000fe20003fa6070 */
[----:B------:R-:W-:Y:S01]  /*3ed0*/  STL [R1+0x10c], R174 ;  /* 0x00010cae01007387 */ /* 0x000fe20000100800 */
[-C--:B------:R-:W-:Y:S01]  /*3ee0*/  LEA.HI.X.SX32 R39, R39, R91.reuse, 0x1, P0 ;  /* 0x0000005b27277211 */ /* 0x080fe200000f0eff */
[----:B------:R-:W-:Y:S01]  /*3ef0*/  IMAD R67, R87, 0x2, R65 ;  /* 0x0000000257437824 */ /* 0x000fe200078e0241 */
[-C--:B------:R-:W-:Y:S01]  /*3f00*/  LEA.HI.X.SX32 R41, R41, R91.reuse, 0x1, P6 ;  /* 0x0000005b29297211 */ /* 0x080fe200030f0eff */
[----:B------:R-:W-:Y:S01]  /*3f10*/  STL [R1+0x108], R173 ;  /* 0x000108ad01007387 */ /* 0x000fe20000100800 */
[-C--:B------:R-:W-:Y:S01]  /*3f20*/  IADD3 R42, P0, PT, R43, R90.reuse, RZ ;  /* 0x0000005a2b2a7210 */ /* 0x080fe20007f1e0ff */
[----:B------:R-:W-:Y:S01]  /*3f30*/  IMAD R69, R87, 0x2, R67 ;  /* 0x0000000257457824 */ /* 0x000fe200078e0243 */
[----:B------:R-:W-:Y:S01]  /*3f40*/  IADD3 R44, P6, PT, R45, R90, RZ ;  /* 0x0000005a2d2c7210 */ /* 0x000fe20007fde0ff */
[----:B------:R-:W-:Y:S01]  /*3f50*/  STL [R1+0x104], R172 ;  /* 0x000104ac01007387 */ /* 0x000fe20000100800 */
[----:B-1----:R-:W-:Y:S01]  /*3f60*/  FMNMX R70, R46, R48, !PT ;  /* 0x000000302e467209 */ /* 0x002fe20007800000 */
[----:B------:R-:W-:Y:S01]  /*3f70*/  IMAD R71, R87, 0x2, R69 ;  /* 0x0000000257477824 */ /* 0x000fe200078e0245 */
[-C--:B------:R-:W-:Y:S01]  /*3f80*/  LEA.HI.X.SX32 R43, R43, R91.reuse, 0x1, P0 ;  /* 0x0000005b2b2b7211 */ /* 0x080fe200000f0eff */
[----:B------:R-:W-:Y:S01]  /*3f90*/  STL [R1+0x100], R151 ;  /* 0x0001009701007387 */ /* 0x000fe20000100800 */
[----:B------:R-:W-:Y:S01]  /*3fa0*/  LEA.HI.X.SX32 R45, R45, R91, 0x1, P6 ;  /* 0x0000005b2d2d7211 */ /* 0x000fe200030f0eff */
[----:B------:R-:W-:Y:S01]  /*3fb0*/  IMAD R73, R87, 0x2, R71 ;  /* 0x0000000257497824 */ /* 0x000fe200078e0247 */
[----:B------:R-:W-:-:S02]  /*3fc0*/  IADD3 R46, P0, PT, R47, R90, RZ ;  /* 0x0000005a2f2e7210 */ /* 0x000fc40007f1e0ff */
[-C--:B------:R-:W-:Y:S01]  /*3fd0*/  IADD3 R48, P6, PT, R49, R90.reuse, RZ ;  /* 0x0000005a31307210 */ /* 0x080fe20007fde0ff */
[----:B------:R-:W-:Y:S01]  /*3fe0*/  IMAD R75, R87, 0x2, R73 ;  /* 0x00000002574b7824 */ /* 0x000fe200078e0249 */
[-C--:B------:R-:W-:Y:S02]  /*3ff0*/  LEA.HI.X.SX32 R47, R47, R91.reuse, 0x1, P0 ;  /* 0x0000005b2f2f7211 */ /* 0x080fe400000f0eff */
[----:B------:R-:W-:Y:S01]  /*4000*/  LEA.HI.X.SX32 R49, R49, R91, 0x1, P6 ;  /* 0x0000005b31317211 */ /* 0x000fe200030f0eff */
[----:B------:R-:W-:Y:S01]  /*4010*/  IMAD R77, R87, 0x2, R75 ;  /* 0x00000002574d7824 */ /* 0x000fe200078e024b */
[----:B------:R-:W-:Y:S02]  /*4020*/  LEA.HI R68, R157, R155, RZ, 0x19 ;  /* 0x0000009b9d447211 */ /* 0x000fe400078fc8ff */
[-C--:B------:R-:W-:Y:S01]  /*4030*/  IADD3 R50, P0, PT, R51, R90.reuse, RZ ;  /* 0x0000005a33327210 */ /* 0x080fe20007f1e0ff */
[----:B------:R-:W-:Y:S01]  /*4040*/  IMAD R79, R87, 0x2, R77 ;  /* 0x00000002574f7824 */ /* 0x000fe200078e024d */
[----:B------:R-:W-:-:S02]  /*4050*/  IADD3 R52, P6, PT, R53, R90, RZ ;  /* 0x0000005a35347210 */ /* 0x000fc40007fde0ff */
[----:B------:R-:W-:Y:S01]  /*4060*/  LEA R220, R68, UR13, 0x2 ;  /* 0x0000000d44dc7c11 */ /* 0x000fe2000f8e10ff */
[----:B------:R-:W-:Y:S01]  /*4070*/  IMAD R81, R87, 0x2, R79 ;  /* 0x0000000257517824 */ /* 0x000fe200078e024f */
[-C--:B------:R-:W-:Y:S02]  /*4080*/  LEA.HI.X.SX32 R51, R51, R91.reuse, 0x1, P0 ;  /* 0x0000005b33337211 */ /* 0x080fe400000f0eff */
[-C--:B------:R-:W-:Y:S01]  /*4090*/  LEA.HI.X.SX32 R53, R53, R91.reuse, 0x1, P6 ;  /* 0x0000005b35357211 */ /* 0x080fe200030f0eff */
[----:B0-----:R0:W-:Y:S01]  /*40a0*/  @!P5 STS [R220], R70 ;  /* 0x00000046dc00d388 */ /* 0x0011e20000000800 */
[-C--:B------:R-:W-:Y:S01]  /*40b0*/  IADD3 R54, P0, PT, R55, R90.reuse, RZ ;  /* 0x0000005a37367210 */ /* 0x080fe20007f1e0ff */
[----:B------:R-:W-:Y:S01]  /*40c0*/  IMAD R83, R87, 0x2, R81 ;  /* 0x0000000257537824 */ /* 0x000fe200078e0251 */
[----:B------:R-:W-:Y:S01]  /*40d0*/  IADD3 R56, P6, PT, R57, R90, RZ ;  /* 0x0000005a39387210 */ /* 0x000fe20007fde0ff */
[----:B------:R-:W-:Y:S01]  /*40e0*/  STL [R1+0xf4], R220 ;  /* 0x0000f4dc01007387 */ /* 0x000fe20000100800 */
[-C--:B------:R-:W-:Y:S01]  /*40f0*/  LEA.HI.X.SX32 R55, R55, R91.reuse, 0x1, P0 ;  /* 0x0000005b37377211 */ /* 0x080fe200000f0eff */
[----:B------:R-:W-:Y:S01]  /*4100*/  IMAD R85, R87, 0x2, R83 ;  /* 0x0000000257557824 */ /* 0x000fe200078e0253 */
[----:B------:R-:W-:-:S02]  /*4110*/  LEA.HI.X.SX32 R57, R57, R91, 0x1, P6 ;  /* 0x0000005b39397211 */ /* 0x000fc400030f0eff */
[-C--:B------:R-:W-:Y:S01]  /*4120*/  IADD3 R58, P0, PT, R59, R90.reuse, RZ ;  /* 0x0000005a3b3a7210 */ /* 0x080fe20007f1e0ff */
[----:B------:R-:W-:Y:S01]  /*4130*/  IMAD R88, R87, 0x2, R85 ;  /* 0x0000000257587824 */ /* 0x000fe200078e0255 */
[-C--:B------:R-:W-:Y:S02]  /*4140*/  IADD3 R60, P6, PT, R61, R90.reuse, RZ ;  /* 0x0000005a3d3c7210 */ /* 0x080fe40007fde0ff */
[-C--:B------:R-:W-:Y:S01]  /*4150*/  LEA.HI.X.SX32 R59, R59, R91.reuse, 0x1, P0 ;  /* 0x0000005b3b3b7211 */ /* 0x080fe200000f0eff */
[----:B------:R-:W-:Y:S01]  /*4160*/  IMAD R89, R87, 0x2, R88 ;  /* 0x0000000257597824 */ /* 0x000fe200078e0258 */
[----:B------:R-:W-:Y:S02]  /*4170*/  LEA.HI.X.SX32 R61, R61, R91, 0x1, P6 ;  /* 0x0000005b3d3d7211 */ /* 0x000fe400030f0eff */
[-C--:B------:R-:W-:Y:S01]  /*4180*/  IADD3 R62, P0, PT, R63, R90.reuse, RZ ;  /* 0x0000005a3f3e7210 */ /* 0x080fe20007f1e0ff */
[----:B------:R-:W-:Y:S01]  /*4190*/  IMAD R150, R150, 0x2, R89 ;  /* 0x0000000296967824 */ /* 0x000fe200078e0259 */
[----:B------:R-:W-:-:S02]  /*41a0*/  IADD3 R64, P6, PT, R65, R90, RZ ;  /* 0x0000005a41407210 */ /* 0x000fc40007fde0ff */
[-C--:B------:R-:W-:Y:S02]  /*41b0*/  LEA.HI.X.SX32 R63, R63, R91.reuse, 0x1, P0 ;  /* 0x0000005b3f3f7211 */ /* 0x080fe400000f0eff */
[-C--:B------:R-:W-:Y:S02]  /*41c0*/  LEA.HI.X.SX32 R65, R65, R91.reuse, 0x1, P6 ;  /* 0x0000005b41417211 */ /* 0x080fe400030f0eff */
[-C--:B------:R-:W-:Y:S02]  /*41d0*/  IADD3 R66, P0, PT, R67, R90.reuse, RZ ;  /* 0x0000005a43427210 */ /* 0x080fe40007f1e0ff */
[----:B------:R-:W-:Y:S02]  /*41e0*/  ISETP.GE.U32.AND P6, PT, R157, 0x80, PT ;  /* 0x000000809d00780c */ /* 0x000fe40003fc6070 */
[----:B------:R-:W-:Y:S02]  /*41f0*/  LEA.HI.X.SX32 R67, R67, R91, 0x1, P0 ;  /* 0x0000005b43437211 */ /* 0x000fe400000f0eff */
[----:B------:R-:W-:-:S02]  /*4200*/  IADD3 R68, P0, PT, R69, R90, RZ ;  /* 0x0000005a45447210 */ /* 0x000fc40007f1e0ff */
[----:B------:R-:W-:Y:S01]  /*4210*/  LEA R156, R157, UR13, 0x2 ;  /* 0x0000000d9d9c7c11 */ /* 0x000fe2000f8e10ff */
[----:B------:R-:W-:Y:S01]  /*4220*/  BAR.SYNC.DEFER_BLOCKING 0x0 ;  /* 0x0000000000007b1d */ /* 0x000fe20000010000 */
[-C--:B------:R-:W-:Y:S02]  /*4230*/  LEA.HI.X.SX32 R69, R69, R91.reuse, 0x1, P0 ;  /* 0x0000005b45457211 */ /* 0x080fe400000f0eff */
[-C--:B0-----:R-:W-:Y:S02]  /*4240*/  IADD3 R70, P0, PT, R71, R90.reuse, RZ ;  /* 0x0000005a47467210 */ /* 0x081fe40007f1e0ff */
[----:B------:R-:W-:Y:S02]  /*4250*/  LEA R208, R155, UR13, 0x2 ;  /* 0x0000000d9bd07c11 */ /* 0x000fe4000f8e10ff */
[----:B------:R-:W-:Y:S02]  /*4260*/  LEA.HI.X.SX32 R71, R71, R91, 0x1, P0 ;  /* 0x0000005b47477211 */ /* 0x000fe400000f0eff */
[----:B------:R-:W-:-:S02]  /*4270*/  IADD3 R72, P0, PT, R73, R90, RZ ;  /* 0x0000005a49487210 */ /* 0x000fc40007f1e0ff */
[----:B------:R-:W-:Y:S02]  /*4280*/  PRMT R252, RZ, 0x7610, R252 ;  /* 0x00007610fffc7816 */ /* 0x000fe400000000fc */
[-C--:B------:R-:W-:Y:S02]  /*4290*/  LEA.HI.X.SX32 R73, R73, R91.reuse, 0x1, P0 ;  /* 0x0000005b49497211 */ /* 0x080fe400000f0eff */
[CC--:B------:R-:W-:Y:S02]  /*42a0*/  IADD3 R74, P0, PT, R75.reuse, R90.reuse, RZ ;  /* 0x0000005a4b4a7210 */ /* 0x0c0fe40007f1e0ff */
[----:B------:R-:W-:Y:S02]  /*42b0*/  PRMT R207, RZ, 0x7610, R207 ;  /* 0x00007610ffcf7816 */ /* 0x000fe400000000cf */
[----:B------:R-:W-:Y:S02]  /*42c0*/  LEA.HI.X.SX32 R75, R75, R91, 0x1, P0 ;  /* 0x0000005b4b4b7211 */ /* 0x000fe400000f0eff */
[----:B------:R-:W-:-:S02]  /*42d0*/  IADD3 R76, P0, PT, R77, R90, RZ ;  /* 0x0000005a4d4c7210 */ /* 0x000fc40007f1e0ff */
[----:B------:R-:W-:Y:S01]  /*42e0*/  PRMT R206, RZ, 0x7610, R206 ;  /* 0x00007610ffce7816 */ /* 0x000fe200000000ce */
[----:B------:R-:W0:Y:S01]  /*42f0*/  @!P6 LDS R152, [R156] ;  /* 0x000000009c98e984 */ /* 0x000e220000000800 */
[-C--:B------:R-:W-:Y:S02]  /*4300*/  LEA.HI.X.SX32 R77, R77, R91.reuse, 0x1, P0 ;  /* 0x0000005b4d4d7211 */ /* 0x080fe400000f0eff */
[CC--:B------:R-:W-:Y:S02]  /*4310*/  IADD3 R78, P0, PT, R79.reuse, R90.reuse, RZ ;  /* 0x0000005a4f4e7210 */ /* 0x0c0fe40007f1e0ff */
[----:B------:R-:W-:Y:S02]  /*4320*/  PRMT R205, RZ, 0x7610, R205 ;  /* 0x00007610ffcd7816 */ /* 0x000fe400000000cd */
        /* <DEDUP_REMOVED lines=13> */
[----:B------:R-:W-:-:S04]  /*4400*/  IADD3 R88, P0, PT, R89, R90, RZ ;  /* 0x0000005a59587210 */ /* 0x000fc80007f1e0ff */
[-C--:B------:R-:W-:Y:S02]  /*4410*/  LEA.HI.X.SX32 R89, R89, R91.reuse, 0x1, P0 ;  /* 0x0000005b59597211 */ /* 0x080fe400000f0eff */
[C---:B------:R-:W-:Y:S01]  /*4420*/  IADD3 R90, P0, PT, R150.reuse, R90, RZ ;  /* 0x0000005a965a7210 */ /* 0x040fe20007f1e0ff */
[----:B0-----:R-:W0:Y:S03]  /*4430*/  SHFL.BFLY PT, R154, R152, 0x1, 0x1f ;  /* 0x0c201f00989a7f89 */ /* 0x001e2600000e0000 */
[----:B------:R-:W-:Y:S02]  /*4440*/  LEA.HI.X.SX32 R91, R150, R91, 0x1, P0 ;  /* 0x0000005b965b7211 */ /* 0x000fe400000f0eff */
[----:B------:R-:W-:-:S04]  /*4450*/  LOP3.LUT P0, RZ, R218, 0x1, RZ, 0xc0, !PT ;  /* 0x00000001daff7812 */ /* 0x000fc8000780c0ff */
[----:B------:R-:W-:Y:S02]  /*4460*/  ISETP.LT.U32.AND P0, PT, R157, 0x80, !P0 ;  /* 0x000000809d00780c */ /* 0x000fe40004701070 */
[----:B0-----:R-:W-:-:S11]  /*4470*/  FMNMX R152, R152, R154, !PT ;  /* 0x0000009a98987209 */ /* 0x001fd60007800000 */
[----:B------:R-:W-:Y:S01]  /*4480*/  @P0 STS [R156], R152 ;  /* 0x000000989c000388 */ /* 0x000fe20000000800 */
[----:B------:R-:W-:Y:S06]  /*4490*/  BAR.SYNC.DEFER_BLOCKING 0x0 ;  /* 0x0000000000007b1d */ /* 0x000fec0000010000 */
[----:B------:R-:W0:Y:S02]  /*44a0*/  LDS R152, [R208] ;  /* 0x00000000d0987984 */ /* 0x000e240000000800 */
[----:B------:R-:W-:Y:S01]  /*44b0*/  BAR.SYNC.DEFER_BLOCKING 0x0 ;  /* 0x0000000000007b1d */ /* 0x000fe20000010000 */
[----:B0-----:R-:W-:-:S05]  /*44c0*/  FMNMX R152, R152, -INF , !PT ;  /* 0xff80000098987809 */ /* 0x001fca0007800000 */
[--C-:B------:R-:W-:Y:S01]  /*44d0*/  FFMA R4, R4, UR8, -R152.reuse ;  /* 0x0000000804047c23 */ /* 0x100fe20008000898 */
[--C-:B------:R-:W-:Y:S01]  /*44e0*/  FFMA R5, R5, UR8, -R152.reuse ;  /* 0x0000000805057c23 */ /* 0x100fe20008000898 */
[--C-:B------:R-:W-:Y:S01]  /*44f0*/  FFMA R6, R6, UR8, -R152.reuse ;  /* 0x0000000806067c23 */ /* 0x100fe20008000898 */
[--C-:B------:R-:W-:Y:S01]  /*4500*/  FFMA R7, R7, UR8, -R152.reuse ;  /* 0x0000000807077c23 */ /* 0x100fe20008000898 */
[----:B------:R-:W-:Y:S01]  /*4510*/  FMUL R4, R4, 1.4426950216293334961 ;  /* 0x3fb8aa3b04047820 */ /* 0x000fe20000400000 */
[----:B------:R-:W-:Y:S01]  /*4520*/  FMUL R5, R5, 1.4426950216293334961 ;  /* 0x3fb8aa3b05057820 */ /* 0x000fe20000400000 */
[----:B------:R-:W-:Y:S01]  /*4530*/  FMUL R6, R6, 1.4426950216293334961 ;  /* 0x3fb8aa3b06067820 */ /* 0x000fe20000400000 */
[----:B------:R-:W-:Y:S01]  /*4540*/  FMUL R7, R7, 1.4426950216293334961 ;  /* 0x3fb8aa3b07077820 */ /* 0x000fe20000400000 */
[----:B------:R-:W-:Y:S01]  /*4550*/  MUFU.EX2 R191, R4 ;  /* 0x0000000400bf7308 */ /* 0x000fe20000000800 */
[--C-:B------:R-:W-:Y:S01]  /*4560*/  FFMA R8, R8, UR8, -R152.reuse ;  /* 0x0000000808087c23 */ /* 0x100fe20008000898 */
[--C-:B------:R-:W-:Y:S01]  /*4570*/  FFMA R9, R9, UR8, -R152.reuse ;  /* 0x0000000809097c23 */ /* 0x100fe20008000898 */
[--C-:B------:R-:W-:Y:S01]  /*4580*/  FFMA R10, R10, UR8, -R152.reuse ;  /* 0x000000080a0a7c23 */ /* 0x100fe20008000898 */
[--C-:B------:R-:W-:Y:S01]  /*4590*/  FFMA R11, R11, UR8, -R152.reuse ;  /* 0x000000080b0b7c23 */ /* 0x100fe20008000898 */
[----:B------:R-:W-:Y:S01]  /*45a0*/  FMUL R8, R8, 1.4426950216293334961 ;  /* 0x3fb8aa3b08087820 */ /* 0x000fe20000400000 */
[----:B------:R-:W-:Y:S01]  /*45b0*/  FMUL R9, R9, 1.4426950216293334961 ;  /* 0x3fb8aa3b09097820 */ /* 0x000fe20000400000 */
[----:B------:R-:W-:Y:S01]  /*45c0*/  FMUL R10, R10, 1.4426950216293334961 ;  /* 0x3fb8aa3b0a0a7820 */ /* 0x000fe20000400000 */
[----:B------:R-:W0:Y:S01]  /*45d0*/  MUFU.EX2 R190, R5 ;  /* 0x0000000500be7308 */ /* 0x000e220000000800 */
[----:B------:R-:W-:Y:S01]  /*45e0*/  FMUL R11, R11, 1.4426950216293334961 ;  /* 0x3fb8aa3b0b0b7820 */ /* 0x000fe20000400000 */
[--C-:B------:R-:W-:Y:S01]  /*45f0*/  FFMA R12, R12, UR8, -R152.reuse ;  /* 0x000000080c0c7c23 */ /* 0x100fe20008000898 */
[--C-:B------:R-:W-:Y:S01]  /*4600*/  FFMA R13, R13, UR8, -R152.reuse ;  /* 0x000000080d0d7c23 */ /* 0x100fe20008000898 */
[--C-:B------:R-:W-:Y:S01]  /*4610*/  FFMA R14, R14, UR8, -R152.reuse ;  /* 0x000000080e0e7c23 */ /* 0x100fe20008000898 */
[--C-:B------:R-:W-:Y:S01]  /*4620*/  FFMA R15, R15, UR8, -R152.reuse ;  /* 0x000000080f0f7c23 */ /* 0x100fe20008000898 */
[----:B------:R-:W-:Y:S01]  /*4630*/  FMUL R12, R12, 1.4426950216293334961 ;  /* 0x3fb8aa3b0c0c7820 */ /* 0x000fe20000400000 */
[----:B------:R-:W-:Y:S01]  /*4640*/  FMUL R13, R13, 1.4426950216293334961 ;  /* 0x3fb8aa3b0d0d7820 */ /* 0x000fe20000400000 */
[----:B------:R-:W1:Y:S01]  /*4650*/  MUFU.EX2 R192, R6 ;  /* 0x0000000600c07308 */ /* 0x000e620000000800 */
[----:B------:R-:W-:Y:S01]  /*4660*/  FMUL R14, R14, 1.4426950216293334961 ;  /* 0x3fb8aa3b0e0e7820 */ /* 0x000fe20000400000 */
[----:B------:R-:W-:Y:S01]  /*4670*/  FMUL R15, R15, 1.4426950216293334961 ;  /* 0x3fb8aa3b0f0f7820 */ /* 0x000fe20000400000 */
[--C-:B------:R-:W-:Y:S01]  /*4680*/  FFMA R16, R16, UR8, -R152.reuse ;  /* 0x0000000810107c23 */ /* 0x100fe20008000898 */
[--C-:B------:R-:W-:Y:S01]  /*4690*/  FFMA R17, R17, UR8, -R152.reuse ;  /* 0x0000000811117c23 */ /* 0x100fe20008000898 */
[--C-:B------:R-:W-:Y:S01]  /*46a0*/  FFMA R18, R18, UR8, -R152.reuse ;  /* 0x0000000812127c23 */ /* 0x100fe20008000898 */
[----:B------:R-:W-:Y:S01]  /*46b0*/  FFMA R19, R19, UR8, -R152 ;  /* 0x0000000813137c23 */ /* 0x000fe20008000898 */
[----:B------:R-:W-:Y:S01]  /*46c0*/  FMUL R16, R16, 1.4426950216293334961 ;  /* 0x3fb8aa3b10107820 */ /* 0x000fe20000400000 */
[----:B------:R-:W2:Y:S01]  /*46d0*/  MUFU.EX2 R219, R7 ;  /* 0x0000000700db7308 */ /* 0x000ea20000000800 */
[----:B0-----:R-:W-:Y:S01]  /*46e0*/  FADD R4, R191, R190 ;  /* 0x000000bebf047221 */ /* 0x001fe20000000000 */
[----:B------:R-:W-:Y:S01]  /*46f0*/  FMUL R17, R17, 1.4426950216293334961 ;  /* 0x3fb8aa3b11117820 */ /* 0x000fe20000400000 */
[----:B------:R-:W-:Y:S01]  /*4700*/  FMUL R18, R18, 1.4426950216293334961 ;  /* 0x3fb8aa3b12127820 */ /* 0x000fe20000400000 */
[----:B------:R-:W-:Y:S01]  /*4710*/  FMUL R19, R19, 1.4426950216293334961 ;  /* 0x3fb8aa3b13137820 */ /* 0x000fe20000400000 */
[--C-:B------:R-:W-:Y:S01]  /*4720*/  FFMA R20, R20, UR8, -R152.reuse ;  /* 0x0000000814147c23 */ /* 0x100fe20008000898 */
[--C-:B------:R-:W-:Y:S01]  /*4730*/  FFMA R21, R21, UR8, -R152.reuse ;  /* 0x0000000815157c23 */ /* 0x100fe20008000898 */
[----:B------:R-:W-:Y:S01]  /*4740*/  FFMA R22, R22, UR8, -R152 ;  /* 0x0000000816167c23 */ /* 0x000fe20008000898 */
[----:B------:R-:W0:Y:S01]  /*4750*/  MUFU.EX2 R194, R8 ;  /* 0x0000000800c27308 */ /* 0x000e220000000800 */
[----:B-1----:R-:W-:Y:S01]  /*4760*/  FADD R4, R192, R4 ;  /* 0x00000004c0047221 */ /* 0x002fe20000000000 */
[----:B------:R-:W-:Y:S01]  /*4770*/  FMUL R20, R20, 1.4426950216293334961 ;  /* 0x3fb8aa3b14147820 */ /* 0x000fe20000400000 */
[----:B------:R-:W-:Y:S01]  /*4780*/  FMUL R21, R21, 1.4426950216293334961 ;  /* 0x3fb8aa3b15157820 */ /* 0x000fe20000400000 */
[----:B------:R-:W-:Y:S01]  /*4790*/  FMUL R22, R22, 1.4426950216293334961 ;  /* 0x3fb8aa3b16167820 */ /* 0x000fe20000400000 */
[--C-:B------:R-:W-:Y:S01]  /*47a0*/  FFMA R23, R23, UR8, -R152.reuse ;  /* 0x0000000817177c23 */ /* 0x100fe20008000898 */
[--C-:B------:R-:W-:Y:S01]  /*47b0*/  FFMA R24, R24, UR8, -R152.reuse ;  /* 0x0000000818187c23 */ /* 0x100fe20008000898 */
[----:B------:R-:W-:Y:S01]  /*47c0*/  FFMA R25, R25, UR8, -R152 ;  /* 0x0000000819197c23 */ /* 0x000fe20008000898 */
[----:B------:R-:W1:Y:S01]  /*47d0*/  MUFU.EX2 R193, R9 ;  /* 0x0000000900c17308 */ /* 0x000e620000000800 */
[----:B--2---:R-:W-:Y:S01]  /*47e0*/  FADD R4, R219, R4 ;  /* 0x00000004db047221 */ /* 0x004fe20000000000 */
[----:B------:R-:W-:Y:S01]  /*47f0*/  FMUL R23, R23, 1.4426950216293334961 ;  /* 0x3fb8aa3b17177820 */ /* 0x000fe20000400000 */
[----:B------:R-:W-:Y:S01]  /*4800*/  FMUL R24, R24, 1.4426950216293334961 ;  /* 0x3fb8aa3b18187820 */ /* 0x000fe20000400000 */
[----:B------:R-:W-:Y:S01]  /*4810*/  FMUL R25, R25, 1.4426950216293334961 ;  /* 0x3fb8aa3b19197820 */ /* 0x000fe20000400000 */
[--C-:B------:R-:W-:Y:S01]  /*4820*/  FFMA R26, R26, UR8, -R152.reuse ;  /* 0x000000081a1a7c23 */ /* 0x100fe20008000898 */
[--C-:B------:R-:W-:Y:S01]  /*4830*/  FFMA R27, R27, UR8, -R152.reuse ;  /* 0x000000081b1b7c23 */ /* 0x100fe20008000898 */
[----:B------:R-:W-:Y:S01]  /*4840*/  FFMA R28, R28, UR8, -R152 ;  /* 0x000000081c1c7c23 */ /* 0x000fe20008000898 */
        /* <DEDUP_REMOVED lines=21> */
[----:B------:R-:W-:-:S03]  /*49a0*/  FFMA R35, R35, UR8, -R152 ;  /* 0x0000000823237c23 */ /* 0x000fc60008000898 */
[----:B------:R-:W2:Y:S01]  /*49b0*/  MUFU.EX2 R187, R13 ;  /* 0x0000000d00bb7308 */ /* 0x000ea20000000800 */
[----:B0-----:R-:W-:Y:S01]  /*49c0*/  FADD R4, R195, R4 ;  /* 0x00000004c3047221 */ /* 0x001fe20000000000 */
[----:B------:R-:W-:-:S06]  /*49d0*/  FMUL R35, R35, 1.4426950216293334961 ;  /* 0x3fb8aa3b23237820 */ /* 0x000fcc0000400000 */
[----:B------:R-:W0:Y:S01]  /*49e0*/  MUFU.EX2 R214, R14 ;  /* 0x0000000e00d67308 */ /* 0x000e220000000800 */
[----:B-1----:R-:W-:-:S07]  /*49f0*/  FADD R4, R188, R4 ;  /* 0x00000004bc047221 */ /* 0x002fce0000000000 */
[----:B------:R-:W1:Y:S01]  /*4a00*/  MUFU.EX2 R189, R15 ;  /* 0x0000000f00bd7308 */ /* 0x000e620000000800 */
[----:B--2---:R-:W-:-:S07]  /*4a10*/  FADD R4, R187, R4 ;  /* 0x00000004bb047221 */ /* 0x004fce0000000000 */
[----:B------:R-:W2:Y:S01]  /*4a20*/  MUFU.EX2 R185, R16 ;  /* 0x0000001000b97308 */ /* 0x000ea20000000800 */
[----:B0-----:R-:W-:-:S07]  /*4a30*/  FADD R4, R214, R4 ;  /* 0x00000004d6047221 */ /* 0x001fce0000000000 */
        /* <DEDUP_REMOVED lines=37> */
[----:B-1----:R-:W-:-:S04]  /*4c90*/  FADD R4, R172, R4 ;  /* 0x00000004ac047221 */ /* 0x002fc80000000000 */
[----:B--2---:R-:W-:-:S04]  /*4ca0*/  FADD R4, R209, R4 ;  /* 0x00000004d1047221 */ /* 0x004fc80000000000 */
[----:B0-----:R-:W-:-:S05]  /*4cb0*/  FADD R4, R174, R4 ;  /* 0x00000004ae047221 */ /* 0x001fca0000000000 */
[----:B------:R-:W0:Y:S02]  /*4cc0*/  SHFL.BFLY PT, R5, R4, 0x10, 0x1f ;  /* 0x0e001f0004057f89 */ /* 0x000e2400000e0000 */
[----:B0-----:R-:W-:-:S05]  /*4cd0*/  FADD R4, R4, R5 ;  /* 0x0000000504047221 */ /* 0x001fca0000000000 */
[----:B------:R-:W-:Y:S01]  /*4ce0*/  @!P5 STS [R220], R4 ;  /* 0x00000004dc00d388 */ /* 0x000fe20000000800 */
[----:B------:R-:W-:Y:S06]  /*4cf0*/  BAR.SYNC.DEFER_BLOCKING 0x0 ;  /* 0x0000000000007b1d */ /* 0x000fec0000010000 */
[----:B------:R-:W0:Y:S04]  /*4d00*/  @!P6 LDS R153, [R156] ;  /* 0x000000009c99e984 */ /* 0x000e280000000800 */
[----:B0-----:R-:W0:Y:S02]  /*4d10*/  SHFL.BFLY PT, R4, R153, 0x1, 0x1f ;  /* 0x0c201f0099047f89 */ /* 0x001e2400000e0000 */
[----:B0-----:R-:W-:-:S05]  /*4d20*/  FADD R153, R153, R4 ;  /* 0x0000000499997221 */ /* 0x001fca0000000000 */
[----:B------:R0:W-:Y:S01]  /*4d30*/  @P0 STS [R156], R153 ;  /* 0x000000999c000388 */ /* 0x0001e20000000800 */
[----:B------:R-:W-:Y:S01]  /*4d40*/  BAR.SYNC.DEFER_BLOCKING 0x0 ;  /* 0x0000000000007b1d */ /* 0x000fe20000010000 */
        /* <DEDUP_REMOVED lines=8> */
[----:B------:R-:W-:Y:S02]  /*4dd0*/  PRMT R6, RZ, 0x7610, R6 ;  /* 0x00007610ff067816 */ /* 0x000fe40000000006 */
[----:B------:R-:W-:Y:S02]  /*4de0*/  PRMT R203, RZ, 0x7610, R203 ;  /* 0x00007610ffcb7816 */ /* 0x000fe400000000cb */
[----:B------:R-:W-:Y:S01]  /*4df0*/  PRMT R202, RZ, 0x7610, R202 ;  /* 0x00007610ffca7816 */ /* 0x000fe200000000ca */
[----:B------:R-:W2:Y:S01]  /*4e00*/  @P3 LDG.E.U8 R252, desc[UR30][R136.64] ;  /* 0x0000001e88fc3981 */ /* 0x000ea2000c1e1100 */
[----:B------:R-:W-:-:S02]  /*4e10*/  PRMT R249, RZ, 0x7610, R249 ;  /* 0x00007610fff97816 */ /* 0x000fc400000000f9 */
[----:B------:R-:W-:Y:S01]  /*4e20*/  PRMT R245, RZ, 0x7610, R245 ;  /* 0x00007610fff57816 */ /* 0x000fe200000000f5 */
[----:B------:R-:W3:Y:S01]  /*4e30*/  @P3 LDG.E.U8 R207, desc[UR30][R170.64] ;  /* 0x0000001eaacf3981 */ /* 0x000ee2000c1e1100 */
[----:B------:R-:W-:Y:S02]  /*4e40*/  PRMT R233, RZ, 0x7610, R233 ;  /* 0x00007610ffe97816 */ /* 0x000fe400000000e9 */
[----:B------:R-:W-:Y:S01]  /*4e50*/  PRMT R157, RZ, 0x7610, R157 ;  /* 0x00007610ff9d7816 */ /* 0x000fe2000000009d */
[----:B------:R-:W4:Y:S01]  /*4e60*/  @P3 LDG.E.U8 R206, desc[UR30][R162.64] ;  /* 0x0000001ea2ce3981 */ /* 0x000f22000c1e1100 */
[----:B0-----:R-:W-:Y:S02]  /*4e70*/  PRMT R153, RZ, 0x7610, R153 ;  /* 0x00007610ff997816 */ /* 0x001fe40000000099 */
[----:B------:R-:W-:Y:S01]  /*4e80*/  PRMT R201, RZ, 0x7610, R201 ;  /* 0x00007610ffc97816 */ /* 0x000fe200000000c9 */
        /* <DEDUP_REMOVED lines=16> */
[----:B------:R-:W-:Y:S02]  /*4f90*/  PRMT R25, RZ, 0x7610, R25 ;  /* 0x00007610ff197816 */ /* 0x000fe40000000019 */
[----:B------:R-:W-:Y:S01]  /*4fa0*/  PRMT R200, RZ, 0x7610, R200 ;  /* 0x00007610ffc87816 */ /* 0x000fe200000000c8 */
[----:B------:R-:W4:Y:S01]  /*4fb0*/  @P3 LDG.E.U8 R203, desc[UR30][R160.64] ;  /* 0x0000001ea0cb3981 */ /* 0x000f22000c1e1100 */
[----:B------:R-:W-:Y:S02]  /*4fc0*/  PRMT R21, RZ, 0x7610, R21 ;  /* 0x00007610ff157816 */ /* 0x000fe40000000015 */
[----:B------:R-:W-:Y:S01]  /*4fd0*/  PRMT R199, RZ, 0x7610, R199 ;  /* 0x00007610ffc77816 */ /* 0x000fe200000000c7 */
[----:B------:R-:W4:Y:S01]  /*4fe0*/  @P3 LDG.E.U8 R202, desc[UR30][R142.64] ;  /* 0x0000001e8eca3981 */ /* 0x000f22000c1e1100 */
[----:B------:R-:W-:Y:S02]  /*4ff0*/  PRMT R17, RZ, 0x7610, R17 ;  /* 0x00007610ff117816 */ /* 0x000fe40000000011 */
[----:B------:R-:W-:Y:S01]  /*5000*/  PRMT R248, RZ, 0x7610, R248 ;  /* 0x00007610fff87816 */ /* 0x000fe200000000f8 */
[----:B------:R-:W4:Y:S01]  /*5010*/  @P3 LDG.E.U8 R249, desc[UR30][R134.64] ;  /* 0x0000001e86f93981 */ /* 0x000f22000c1e1100 */
[----:B------:R-:W-:-:S02]  /*5020*/  PRMT R13, RZ, 0x7610, R13 ;  /* 0x00007610ff0d7816 */ /* 0x000fc4000000000d */
[----:B------:R-:W-:Y:S01]  /*5030*/  PRMT R244, RZ, 0x7610, R244 ;  /* 0x00007610fff47816 */ /* 0x000fe200000000f4 */
[----:B------:R-:W4:Y:S01]  /*5040*/  @P3 LDG.E.U8 R245, desc[UR30][R126.64] ;  /* 0x0000001e7ef53981 */ /* 0x000f22000c1e1100 */
[----:B------:R-:W-:Y:S02]  /*5050*/  PRMT R9, RZ, 0x7610, R9 ;  /* 0x00007610ff097816 */ /* 0x000fe40000000009 */
[----:B------:R-:W-:Y:S01]  /*5060*/  PRMT R232, RZ, 0x7610, R232 ;  /* 0x00007610ffe87816 */ /* 0x000fe200000000e8 */
[----:B------:R-:W4:Y:S01]  /*5070*/  @P3 LDG.E.U8 R233, desc[UR30][R118.64] ;  /* 0x0000001e76e93981 */ /* 0x000f22000c1e1100 */
[----:B------:R-:W-:Y:S02]  /*5080*/  PRMT R5, RZ, 0x7610, R5 ;  /* 0x00007610ff057816 */ /* 0x000fe40000000005 */
[----:B------:R-:W-:Y:S01]  /*5090*/  PRMT R198, RZ, 0x7610, R198 ;  /* 0x00007610ffc67816 */ /* 0x000fe200000000c6 */
        /* <DEDUP_REMOVED lines=66> */
[----:B------:R-:W0:Y:S04]  /*54c0*/  LDS R208, [R208] ;  /* 0x00000000d0d07984 */ /* 0x000e280000000800 */
[----:B------:R-:W4:Y:S01]  /*54d0*/  @P3 LDG.E.U8 R151, desc[UR30][R90.64] ;  /* 0x0000001e5a973981 */ /* 0x000f22000c1e1100 */
[----:B------:R-:W-:Y:S01]  /*54e0*/  BAR.SYNC.DEFER_BLOCKING 0x0 ;  /* 0x0000000000007b1d */ /* 0x000fe20000010000 */
[C---:B------:R-:W-:Y:S01]  /*54f0*/  IMAD.SHL.U32 R220, R218.reuse, 0x10, RZ ;  /* 0x00000010dadc7824 */ /* 0x040fe200078e00ff */
[----:B------:R-:W-:Y:S01]  /*5500*/  F2FP.SATFINITE.E4M3.F32.PACK_AB_MERGE_C R192, R219, R192, RZ ;  /* 0x000000c0dbc0723e */ /* 0x000fe200048070ff */
[C---:B------:R-:W-:Y:S01]  /*5510*/  IMAD.SHL.U32 R219, R218.reuse, 0x2, RZ ;  /* 0x00000002dadb7824 */ /* 0x040fe200078e00ff */
[----:B------:R-:W-:Y:S02]  /*5520*/  LOP3.LUT R218, R218, 0x80, RZ, 0xc0, !PT ;  /* 0x00000080dada7812 */ /* 0x000fe400078ec0ff */
[----:B------:R-:W-:-:S02]  /*5530*/  LOP3.LUT R220, R220, 0x70, RZ, 0xc0, !PT ;  /* 0x00000070dcdc7812 */ /* 0x000fc400078ec0ff */
[----:B------:R-:W-:-:S03]  /*5540*/  LOP3.LUT R219, R219, 0x20, RZ, 0xc0, !PT ;  /* 0x00000020dbdb7812 */ /* 0x000fc600078ec0ff */
[----:B------:R-:W-:Y:S01]  /*5550*/  IMAD R217, R217, 0x40, R220 ;  /* 0x00000040d9d97824 */ /* 0x000fe200078e02dc */
[----:B------:R-:W-:Y:S01]  /*5560*/  LEA.HI R218, R218, R219, RZ, 0x1f ;  /* 0x000000dbdada7211 */ /* 0x000fe200078ff8ff */
[----:B------:R1:W5:Y:S03]  /*5570*/  LDL.LU R220, [R1+0x1c4] ;  /* 0x0001c40001dc7983 */ /* 0x0003660000300800 */
[----:B------:R-:W-:Y:S01]  /*5580*/  LOP3.LUT R217, R217, R218, RZ, 0x3c, !PT ;  /* 0x000000dad9d97212 */ /* 0x000fe200078e3cff */
[----:B------:R1:W5:Y:S04]  /*5590*/  LDL.LU R219, [R1+0x1c0] ;  /* 0x0001c00001db7983 */ /* 0x0003680000300800 */
[----:B------:R-:W-:Y:S01]  /*55a0*/  IMAD R216, R216, 0x80, R217 ;  /* 0x00000080d8d87824 */ /* 0x000fe200078e02d9 */
[----:B------:R1:W5:Y:S01]  /*55b0*/  LDL.LU R218, [R1+0x1bc] ;  /* 0x0001bc0001da7983 */ /* 0x0003620000300800 */
[----:B------:R-:W-:-:S03]  /*55c0*/  F2FP.SATFINITE.E4M3.F32.PACK_AB_MERGE_C R195, R195, R215, RZ ;  /* 0x000000d7c3c3723e */ /* 0x000fc600048070ff */
[----:B------:R1:W5:Y:S04]  /*55d0*/  LDL.LU R217, [R1+0x1b8] ;  /* 0x0001b80001d97983 */ /* 0x0003680000300800 */
[----:B--2---:R2:W-:Y:S04]  /*55e0*/  STS.U8 [R0+UR13+0xc00], R252 ;  /* 0x000c00fc00007988 */ /* 0x0045e8000800000d */
[----:B---3--:R-:W-:Y:S01]  /*55f0*/  STS.U8 [R0+UR13], R207 ;  /* 0x000000cf00007988 */ /* 0x008fe2000800000d */
[----:B--2---:R-:W-:-:S03]  /*5600*/  LOP3.LUT R252, R0, 0x20, RZ, 0x3c, !PT ;  /* 0x0000002000fc7812 */ /* 0x004fc600078e3cff */
[----:B----4-:R-:W-:Y:S04]  /*5610*/  STS.U8 [R0+UR13+0x400], R206 ;  /* 0x000400ce00007988 */ /* 0x010fe8000800000d */
[----:B------:R-:W-:Y:S04]  /*5620*/  STS.U8 [R0+UR13+0x800], R205 ;  /* 0x000800cd00007988 */ /* 0x000fe8000800000d */
[----:B------:R2:W-:Y:S04]  /*5630*/  STS.U8 [R0+UR13+0x1000], R246 ;  /* 0x001000f600007988 */ /* 0x0005e8000800000d */
        /* <DEDUP_REMOVED lines=18> */
[----:B------:R-:W-:Y:S01]  /*5760*/  STS.U8 [R252+UR13+0x1d00], R153 ;  /* 0x001d0099fc007988 */ /* 0x000fe2000800000d */
[----:B--2---:R-:W-:-:S03]  /*5770*/  LOP3.LUT R246, R0, 0x40, RZ, 0x3c, !PT ;  /* 0x0000004000f67812 */ /* 0x004fc600078e3cff */
[----:B------:R-:W-:Y:S04]  /*5780*/  STS.U8 [R252+UR13+0x2100], R33 ;  /* 0x00210021fc007988 */ /* 0x000fe8000800000d */
[----:B------:R-:W-:Y:S04]  /*5790*/  STS.U8 [R252+UR13+0x2500], R29 ;  /* 0x0025001dfc007988 */ /* 0x000fe8000800000d */
[----:B------:R-:W-:Y:S04]  /*57a0*/  STS.U8 [R252+UR13+0x2900], R25 ;  /* 0x00290019fc007988 */ /* 0x000fe8000800000d */
[----:B------:R-:W-:Y:S04]  /*57b0*/  STS.U8 [R252+UR13+0x2d00], R21 ;  /* 0x002d0015fc007988 */ /* 0x000fe8000800000d */
[----:B------:R-:W-:Y:S04]  /*57c0*/  STS.U8 [R252+UR13+0x3100], R17 ;  /* 0x00310011fc007988 */ /* 0x000fe8000800000d */
[----:B------:R-:W-:Y:S01]  /*57d0*/  STS.U8 [R252+UR13+0x3500], R13 ;  /* 0x0035000dfc007988 */ /* 0x000fe2000800000d */
[----:B------:R-:W-:-:S03]  /*57e0*/  F2FP.SATFINITE.E4M3.F32.PACK_AB_MERGE_C R189, R189, R214, RZ ;  /* 0x000000d6bdbd723e */ /* 0x000fc600048070ff */
[----:B------:R-:W-:Y:S01]  /*57f0*/  STS.U8 [R252+UR13+0x3900], R9 ;  /* 0x00390009fc007988 */ /* 0x000fe2000800000d */
[----:B------:R-:W-:-:S03]  /*5800*/  F2FP.SATFINITE.E4M3.F32.PACK_AB_MERGE_C R186, R186, R213, RZ ;  /* 0x000000d5baba723e */ /* 0x000fc600048070ff */
[----:B------:R2:W-:Y:S04]  /*5810*/  STL [R1+0xf8], R216 ;  /* 0x0000f8d801007387 */ /* 0x0005e80000100800 */
[----:B------:R-:W-:Y:S01]  /*5820*/  STS.U8 [R252+UR13+0x3d00], R5 ;  /* 0x003d0005fc007988 */ /* 0x000fe2000800000d */
[----:B------:R-:W-:-:S03]  /*5830*/  F2FP.SATFINITE.E4M3.F32.PACK_AB_MERGE_C R180, R180, R212, RZ ;  /* 0x000000d4b4b4723e */ /* 0x000fc600048070ff */
[----:B------:R-:W-:Y:S04]  /*5840*/  STS.U8 [R246+UR13+0x200], R201 ;  /* 0x000200c9f6007988 */ /* 0x000fe8000800000d */
[----:B--2---:R1:W5:Y:S01]  /*5850*/  LDL.LU R216, [R1+0x1b4] ;  /* 0x0001b40001d87983 */ /* 0x0043620000300800 */
[----:B------:R-:W-:-:S03]  /*5860*/  F2FP.SATFINITE.E4M3.F32.PACK_AB_MERGE_C R183, R183, R211, RZ ;  /* 0x000000d3b7b7723e */ /* 0x000fc600048070ff */
[----:B------:R1:W5:Y:S04]  /*5870*/  LDL.LU R215, [R1+0x1b0] ;  /* 0x0001b00001d77983 */ /* 0x0003680000300800 */
[----:B------:R-:W-:Y:S01]  /*5880*/  STS.U8 [R246+UR13+0x600], R200 ;  /* 0x000600c8f6007988 */ /* 0x000fe2000800000d */
[----:B------:R-:W-:-:S03]  /*5890*/  F2FP.SATFINITE.E4M3.F32.PACK_AB_MERGE_C R177, R177, R210, RZ ;  /* 0x000000d2b1b1723e */ /* 0x000fc600048070ff */
[----:B------:R1:W5:Y:S04]  /*58a0*/  LDL.LU R214, [R1+0x1ac] ;  /* 0x0001ac0001d67983 */ /* 0x0003680000300800 */
[----:B------:R-:W-:Y:S01]  /*58b0*/  STS.U8 [R246+UR13+0xa00], R199 ;  /* 0x000a00c7f6007988 */ /* 0x000fe2000800000d */
[----:B------:R-:W-:-:S03]  /*58c0*/  F2FP.SATFINITE.E4M3.F32.PACK_AB_MERGE_C R174, R174, R209, RZ ;  /* 0x000000d1aeae723e */ /* 0x000fc600048070ff */
[----:B------:R1:W5:Y:S04]  /*58d0*/  LDL.LU R213, [R1+0x1a8] ;  /* 0x0001a80001d57983 */ /* 0x0003680000300800 */
[----:B------:R-:W-:Y:S04]  /*58e0*/  STS.U8 [R246+UR13+0xe00], R248 ;  /* 0x000e00f8f6007988 */ /* 0x000fe8000800000d */
[----:B------:R1:W5:Y:S04]  /*58f0*/  LDL.LU R212, [R1+0x1a4] ;  /* 0x0001a40001d47983 */ /* 0x0003680000300800 */
[----:B------:R-:W-:Y:S04]  /*5900*/  STS.U8 [R246+UR13+0x1200], R244 ;  /* 0x001200f4f6007988 */ /* 0x000fe8000800000d */
[----:B------:R1:W5:Y:S04]  /*5910*/  LDL.LU R211, [R1+0x1a0] ;  /* 0x0001a00001d37983 */ /* 0x0003680000300800 */
[----:B------:R-:W-:Y:S04]  /*5920*/  STS.U8 [R246+UR13+0x1600], R232 ;  /* 0x001600e8f6007988 */ /* 0x000fe8000800000d */
[----:B------:R1:W5:Y:S04]  /*5930*/  LDL.LU R210, [R1+0x19c] ;  /* 0x00019c0001d27983 */ /* 0x0003680000300800 */
[----:B------:R-:W-:Y:S04]  /*5940*/  STS.U8 [R246+UR13+0x1a00], R156 ;  /* 0x001a009cf6007988 */ /* 0x000fe8000800000d */
[----:B------:R1:W5:Y:S04]  /*5950*/  LDL.LU R209, [R1+0x198] ;  /* 0x0001980001d17983 */ /* 0x0003680000300800 */
[----:B------:R-:W-:Y:S01]  /*5960*/  STS.U8 [R246+UR13+0x1e00], R150 ;  /* 0x001e0096f6007988 */ /* 0x000fe2000800000d */
[----:B------:R-:W-:-:S03]  /*5970*/  LOP3.LUT R13, R0, 0x60, RZ, 0x3c, !PT ;  /* 0x00000060000d7812 */ /* 0x000fc600078e3cff */
[----:B0-----:R0:W-:Y:S04]  /*5980*/  STL [R1+0xfc], R208 ;  /* 0x0000fcd001007387 */ /* 0x0011e80000100800 */
[----:B------:R-:W-:Y:S04]  /*5990*/  STS.U8 [R246+UR13+0x2200], R32 ;  /* 0x00220020f6007988 */ /* 0x000fe8000800000d */
[----:B------:R-:W-:Y:S04]  /*59a0*/  STS.U8 [R246+UR13+0x2600], R28 ;  /* 0x0026001cf6007988 */ /* 0x000fe8000800000d */
[----:B0-----:R1:W5:Y:S04]  /*59b0*/  LDL.LU R208, [R1+0x194] ;  /* 0x0001940001d07983 */ /* 0x0013680000300800 */
        /* <DEDUP_REMOVED lines=13> */
[----:B------:R0:W-:Y:S04]  /*5a90*/  STS.U8 [R13+UR13+0x300], R198 ;  /* 0x000300c60d007988 */ /* 0x0001e8000800000d */
[----:B------:R1:W5:Y:S04]  /*5aa0*/  LDL.LU R200, [R1+0x174] ;  /* 0x0001740001c87983 */ /* 0x0003680000300800 */
[----:B------:R2:W-:Y:S04]  /*5ab0*/  STS.U8 [R13+UR13+0x700], R197 ;  /* 0x000700c50d007988 */ /* 0x0005e8000800000d */
[----:B------:R1:W5:Y:S04]  /*5ac0*/  LDL.LU R199, [R1+0x170] ;  /* 0x0001700001c77983 */ /* 0x0003680000300800 */
[----:B------:R3:W-:Y:S01]  /*5ad0*/  STS.U8 [R13+UR13+0xb00], R196 ;  /* 0x000b00c40d007988 */ /* 0x0007e2000800000d */
[----:B------:R-:W-:-:S03]  /*5ae0*/  F2FP.SATFINITE.E4M3.F32.PACK_AB_MERGE_C R5, R193, R194, R195 ;  /* 0x000000c2c105723e */ /* 0x000fc600048070c3 */
[----:B------:R-:W4:Y:S04]  /*5af0*/  LDL.LU R252, [R1+0xf8] ;  /* 0x0000f80001fc7983 */ /* 0x000f280000300800 */
[----:B------:R-:W-:Y:S04]  /*5b00*/  STS.U8 [R13+UR13+0xf00], R247 ;  /* 0x000f00f70d007988 */ /* 0x000fe8000800000d */
[----:B0-----:R1:W5:Y:S04]  /*5b10*/  LDL.LU R198, [R1+0x16c] ;  /* 0x00016c0001c67983 */ /* 0x0013680000300800 */
[----:B------:R-:W-:Y:S04]  /*5b20*/  STS.U8 [R13+UR13+0x1300], R243 ;  /* 0x001300f30d007988 */ /* 0x000fe8000800000d */
[----:B--2---:R1:W5:Y:S04]  /*5b30*/  LDL.LU R197, [R1+0x168] ;  /* 0x0001680001c57983 */ /* 0x0043680000300800 */
[----:B------:R-:W-:Y:S01]  /*5b40*/  STS.U8 [R13+UR13+0x1700], R159 ;  /* 0x0017009f0d007988 */ /* 0x000fe2000800000d */
[----:B------:R-:W-:-:S03]  /*5b50*/  F2FP.SATFINITE.E4M3.F32.PACK_AB_MERGE_C R4, R190, R191, R192 ;  /* 0x000000bfbe04723e */ /* 0x000fc600048070c0 */
[----:B---3--:R1:W5:Y:S04]  /*5b60*/  LDL.LU R196, [R1+0x164] ;  /* 0x0001640001c47983 */ /* 0x0083680000300800 */
[----:B------:R-:W-:Y:S04]  /*5b70*/  STS.U8 [R13+UR13+0x1b00], R155 ;  /* 0x001b009b0d007988 */ /* 0x000fe8000800000d */
[----:B------:R-:W-:Y:S04]  /*5b80*/  STS.U8 [R13+UR13+0x1f00], R35 ;  /* 0x001f00230d007988 */ /* 0x000fe8000800000d */
[----:B------:R1:W5:Y:S04]  /*5b90*/  LDL.LU R195, [R1+0x160] ;  /* 0x0001600001c37983 */ /* 0x0003680000300800 */
[----:B------:R-:W-:Y:S04]  /*5ba0*/  STS.U8 [R13+UR13+0x2300], R31 ;  /* 0x0023001f0d007988 */ /* 0x000fe8000800000d */
[----:B------:R1:W5:Y:S01]  /*5bb0*/  LDL.LU R194, [R1+0x15c] ;  /* 0x00015c0001c27983 */ /* 0x0003620000300800 */
[----:B------:R-:W-:-:S03]  /*5bc0*/  F2FP.SATFINITE.E4M3.F32.PACK_AB_MERGE_C R6, R187, R188, R189 ;  /* 0x000000bcbb06723e */ /* 0x000fc600048070bd */
        /* <DEDUP_REMOVED lines=11> */
[----:B------:R1:W5:Y:S01]  /*5c80*/  LDL.LU R188, [R1+0x144] ;  /* 0x0001440001bc7983 */ /* 0x0003620000300800 */
[----:B------:R-:W-:-:S03]  /*5c90*/  F2FP.SATFINITE.E4M3.F32.PACK_AB_MERGE_C R9, R181, R182, R183 ;  /* 0x000000b6b509723e */ /* 0x000fc600048070b7 */
[----:B------:R1:W5:Y:S01]  /*5ca0*/  LDL.LU R187, [R1+0x140] ;  /* 0x0001400001bb7983 */ /* 0x0003620000300800 */
[----:B0-----:R-:W-:-:S03]  /*5cb0*/  F2FP.SATFINITE.E4M3.F32.PACK_AB_MERGE_C R7, R184, R185, R186 ;  /* 0x000000b9b807723e */ /* 0x001fc600048070ba */
[----:B------:R1:W5:Y:S04]  /*5cc0*/  LDL.LU R186, [R1+0x13c] ;  /* 0x00013c0001ba7983 */ /* 0x0003680000300800 */
[----:B------:R1:W5:Y:S01]  /*5cd0*/  LDL.LU R185, [R1+0x138] ;  /* 0x0001380001b97983 */ /* 0x0003620000300800 */
[----:B------:R-:W-:-:S03]  /*5ce0*/  F2FP.SATFINITE.E4M3.F32.PACK_AB_MERGE_C R8, R178, R179, R180 ;  /* 0x000000b3b208723e */ /* 0x000fc600048070b4 */
[----:B------:R1:W5:Y:S04]  /*5cf0*/  LDL.LU R184, [R1+0x134] ;  /* 0x0001340001b87983 */ /* 0x0003680000300800 */
        /* <DEDUP_REMOVED lines=9> */
[----:B------:R1:W5:Y:S04]  /*5d90*/  LDL.LU R176, [R1+0x114] ;  /* 0x0001140001b07983 */ /* 0x0003680000300800 */
[----:B------:R1:W5:Y:S04]  /*5da0*/  LDL.LU R175, [R1+0x110] ;  /* 0x0001100001af7983 */ /* 0x0003680000300800 */
[----:B------:R1:W5:Y:S04]  /*5db0*/  LDL.LU R174, [R1+0x10c] ;  /* 0x00010c0001ae7983 */ /* 0x0003680000300800 */
[----:B------:R1:W5:Y:S04]  /*5dc0*/  LDL.LU R173, [R1+0x108] ;  /* 0x0001080001ad7983 */ /* 0x0003680000300800 */
[----:B------:R1:W5:Y:S04]  /*5dd0*/  LDL.LU R172, [R1+0x104] ;  /* 0x0001040001ac7983 */ /* 0x0003680000300800 */
[----:B------:R0:W-:Y:S04]  /*5de0*/  STS.U8 [R13+UR13+0x3f00], R151 ;  /* 0x003f00970d007988 */ /* 0x0001e8000800000d */
[----:B0-----:R1:W5:Y:S01]  /*5df0*/  LDL.LU R151, [R1+0x100] ;  /* 0x0001000001977983 */ /* 0x0013620000300800 */
[----:B------:R-:W-:-:S04]  /*5e00*/  FADD R150, -R152, -INF ;  /* 0xff80000098967421 */ /* 0x000fc80000000100 */
[----:B------:R-:W-:-:S06]  /*5e10*/  FMUL R150, R150, 1.4426950216293334961 ;  /* 0x3fb8aa3b96967820 */ /* 0x000fcc0000400000 */
[----:B------:R-:W0:Y:S01]  /*5e20*/  MUFU.EX2 R150, R150 ;  /* 0x0000009600967308 */ /* 0x000e220000000800 */
[----:B------:R-:W-:Y:S01]  /*5e30*/  UIADD3 UR4, UPT, UPT, UR7, -0x80, URZ ;  /* 0xffffff8007047890 */ /* 0x000fe2000fffe0ff */
[----:B----4-:R-:W-:Y:S01]  /*5e40*/  LOP3.LUT R12, R252, 0x10, RZ, 0x3c, !PT ;  /* 0x00000010fc0c7812 */ /* 0x010fe200078e3cff */
[----:B------:R-:W-:Y:S04]  /*5e50*/  STS.128 [R252+UR13+0xe000], R4 ;  /* 0x00e00004fc007988 */ /* 0x000fe80008000c0d */
[----:B------:R2:W-:Y:S02]  /*5e60*/  STS.128 [R12+UR13+0xe000], R8 ;  /* 0x00e000080c007988 */ /* 0x0005e40008000c0d */
[----:B--2---:R-:W2:Y:S01]  /*5e70*/  LDTM.16dp32bit_t0_t15.x32 R4, tmem[UR11] ;  /* 0x0000000b000479ee */ /* 0x004ea20008a80000 */
[----:B------:R-:W3:Y:S01]  /*5e80*/  LDTM.16dp32bit_t16_t31.x32 R4, tmem[UR11+0x20] ;  /* 0x0000200b000479ee */ /* 0x000ee20008aa0000 */
[----:B------:R-:W-:Y:S01]  /*5e90*/  NOP ;  /* 0x0000000000007918 */ /* 0x000fe20000000000 */
[----:B01----:R-:W-:Y:S05]  /*5ea0*/  @!P3 BRA `(.L_x_9) ;  /* 0x000000000088b947 */ /* 0x003fea0003800000 */
[C---:B--23--:R-:W-:Y:S01]  /*5eb0*/  FMUL R4, R150.reuse, R4 ;  /* 0x0000000496047220 */ /* 0x04cfe20000400000 */
[C---:B------:R-:W-:Y:S01]  /*5ec0*/  FMUL R5, R150.reuse, R5 ;  /* 0x0000000596057220 */ /* 0x040fe20000400000 */
        /* <DEDUP_REMOVED lines=29> */
[----:B------:R-:W-:-:S04]  /*60a0*/  FMUL R35, R150, R35 ;  /* 0x0000002396237220 */ /* 0x000fc80000400000 */
[----:B------:R0:W-:Y:S01]  /*60b0*/  STTM.16dp32bit_t0_t15.x32 tmem[UR11], R4 ;  /* 0x00000004000079ed */ /* 0x0001e20008a8000b */
[----:B------:R0:W-:Y:S02]  /*60c0*/  STTM.16dp32bit_t16_t31.x32 tmem[UR11+0x20], R4 ;  /* 0x00002004000079ed */ /* 0x0001e40008aa000b */
.L_x_9:
[----:B0-23--:R-:W2:Y:S01]  /*60d0*/  LDL.LU R4, [R1+0xfc] ;  /* 0x0000fc0001047983 */ /* 0x00dea20000300800 */
[----:B------:R-:W-:Y:S01]  /*60e0*/  UISETP.GE.AND UP1, UPT, UR4, 0x1, UPT ;  /* 0x000000010400788c */ /* 0x000fe2000bf26270 */
[----:B------:R-:W0:Y:S02]  /*60f0*/  FENCE.VIEW.ASYNC.T ;  /* 0x00000000000073c6 */ /* 0x000e240000000200 */
[----:B0-----:R-:W-:Y:S06]  /*6100*/  BAR.SYNC.DEFER_BLOCKING 0x0 ;  /* 0x0000000000007b1d */ /* 0x001fec0000010000 */
[----:B------:R0:W-:Y:S06]  /*6110*/  MEMBAR.ALL.CTA ;  /* 0x0000000000007992 */ /* 0x0001ec0000008000 */
[----:B0-----:R-:W0:Y:S02]  /*6120*/  FENCE.VIEW.ASYNC.S ;  /* 0x00000000000073c6 */ /* 0x001e240000000000 */
[----:B0-----:R-:W-:Y:S01]  /*6130*/  BAR.SYNC.DEFER_BLOCKING 0x0 ;  /* 0x0000000000007b1d */ /* 0x001fe20000010000 */
[----:B--2---:R-:W-:-:S05]  /*6140*/  FADD R4, R150, R4 ;  /* 0x0000000496047221 */ /* 0x004fca0000000000 */
[----:B------:R-:W-:Y:S05]  /*6150*/  @!P4 BRA `(.L_x_10) ;  /* 0x00000000008cc947 */ /* 0x000fea0003800000 */
        /* <DEDUP_REMOVED lines=8> */
[----:B------:R-:W-:Y:S01]  /*61e0*/  UMOV UR4, URZ ;  /* 0x000000ff00047c82 */ /* 0x000fe20008000000 */
[----:B------:R-:W-:Y:S02]  /*61f0*/  UIADD3.X UR29, UPT, UPT, UR5, 0x40004040, URZ, UP3, !UPT ;  /* 0x40004040051d7890 */ /* 0x000fe40009ffe4ff */
[----:B------:R-:W-:Y:S02]  /*6200*/  UIADD3 UR34, UP3, UPT, UR28, 0x2, URZ ;  /* 0x000000021c227890 */ /* 0x000fe4000ff7e0ff */
[----:B------:R-:W-:Y:S02]  /*6210*/  UIADD3.X UR25, UPT, UPT, UR4, 0x40004040, URZ, UP2, !UPT ;  /* 0x4000404004197890 */ /* 0x000fe400097fe4ff */
[----:B------:R-:W-:Y:S01]  /*6220*/  UIADD3 UR38, UP2, UPT, UR28, 0x4, URZ ;  /* 0x000000041c267890 */ /* 0x000fe2000ff5e0ff */
[----:B------:R-:W-:Y:S01]  /*6230*/  UMOV UR4, UR15 ;  /* 0x0000000f00047c82 */ /* 0x000fe20008000000 */
[----:B------:R-:W-:Y:S01]  /*6240*/  UIADD3.X UR35, UPT, UPT, UR29, URZ, URZ, UP3, !UPT ;  /* 0x000000ff1d237290 */ /* 0x000fe20009ffe4ff */
[----:B------:R-:W-:Y:S01]  /*6250*/  UMOV UR7, UR4 ;  /* 0x0000000400077c82 */ /* 0x000fe20008000000 */
[----:B------:R-:W-:-:S02]  /*6260*/  UIADD3.64 UR4, UPT, UPT, UR24, 0x2, URZ ;  /* 0x0000000218047897 */ /* 0x000fc4000fffe0ff */
[----:B------:R-:W-:Y:S02]  /*6270*/  UIADD3.X UR39, UPT, UPT, UR29, URZ, URZ, UP2, !UPT ;  /* 0x000000ff1d277290 */ /* 0x000fe400097fe4ff */
        /* <DEDUP_REMOVED lines=8> */
[----:B------:R-:W-:Y:S01]  /*6300*/  UMOV UR37, 0x4200010 ;  /* 0x0420001000257882 */ /* 0x000fe20000000000 */
[----:B------:R0:W-:Y:S01]  /*6310*/  UTCQMMA gdesc[UR8], gdesc[UR16], tmem[UR12], tmem[UR26], idesc[UR27], UPT ;  /* 0x00ff1a10080075ea */ /* 0x0001e2000b80030c */
[----:B------:R-:W-:Y:S01]  /*6320*/  UMOV UR40, 0x0 ;  /* 0x0000000000287882 */ /* 0x000fe20000000000 */
[----:B------:R-:W-:Y:S01]  /*6330*/  UMOV UR41, 0x4200010 ;  /* 0x0420001000297882 */ /* 0x000fe20000000000 */
[----:B------:R0:W-:Y:S01]  /*6340*/  UTCQMMA gdesc[UR24], gdesc[UR28], tmem[UR12], tmem[UR32], idesc[UR33], UPT ;  /* 0x00ff201c180075ea */ /* 0x0001e2000b80030c */
[----:B------:R0:W-:Y:S01]  /*6350*/  UTCQMMA gdesc[UR4], gdesc[UR34], tmem[UR12], tmem[UR36], idesc[UR37], UPT ;  /* 0x00ff2422040075ea */ /* 0x0001e2000b80030c */
[----:B------:R0:W-:Y:S01]  /*6360*/  UTCQMMA gdesc[UR20], gdesc[UR38], tmem[UR12], tmem[UR40], idesc[UR41], UPT ;  /* 0x00ff2826140075ea */ /* 0x0001e2000b80030c */
[----:B------:R0:W-:Y:S01]  /*6370*/  UTCBAR [UR7], URZ ;  /* 0x000000ff070073e9 */ /* 0x0001e200080000ff */
[----:B------:R-:W-:Y:S01]  /*6380*/  NOP ;  /* 0x0000000000007918 */ /* 0x000fe20000000000 */
.L_x_10:
[----:B------:R-:W-:Y:S01]  /*6390*/  FSEL R4, R4, 1, P3 ;  /* 0x3f80000004047808 */ /* 0x000fe20001800000 */
[----:B0-----:R-:W-:Y:S01]  /*63a0*/  UMOV UR5, URZ ;  /* 0x000000ff00057c82 */ /* 0x001fe20008000000 */
[----:B------:R-:W-:-:S03]  /*63b0*/  FSEL R150, R152, -INF , P3 ;  /* 0xff80000098967808 */ /* 0x000fc60001800000 */
[----:B------:R0:W-:Y:S01]  /*63c0*/  STL [R1+0xf0], R4 ;  /* 0x0000f00401007387 */ /* 0x0001e20000100800 */
[----:B------:R-:W-:Y:S05]  /*63d0*/  BRA.U !UP1, `(.L_x_11) ;  /* 0x0000003d090c7547 */ /* 0x000fea000b800000 */
[----:B------:R1:W-:Y:S01]  /*63e0*/  STL [R1+0x38], RZ ;  /* 0x000038ff01007387 */ /* 0x0003e20000100800 */
[----:B------:R-:W-:Y:S01]  /*63f0*/  USHF.R.U32.HI UR22, URZ, 0x4, UR6 ;  /* 0x00000004ff167899 */ /* 0x000fe20008011606 */
[----:B-----5:R-:W-:Y:S01]  /*6400*/  IMAD.SHL.U32 R151, R151, 0x80, RZ ;  /* 0x0000008097977824 */ /* 0x020fe200078e00ff */
[----:B------:R-:W-:Y:S01]  /*6410*/  UIADD3 UR8, UPT, UPT, UR13, 0x8000, URZ ;  /* 0x000080000d087890 */ /* 0x000fe2000fffe0ff */
[----:B------:R-:W-:Y:S01]  /*6420*/  IMAD.MOV.U32 R158, RZ, RZ, R150 ;  /* 0x000000ffff9e7224 */ /* 0x000fe200078e0096 */
[----:B------:R-:W-:Y:S02]  /*6430*/  UIADD3 UR16, UPT, UPT, UR13, 0xe000, URZ ;  /* 0x0000e0000d107890 */ /* 0x000fe4000fffe0ff */
[----:B------:R-:W-:Y:S02]  /*6440*/  UIADD3 UR9, UPT, UPT, UR13, 0xc000, URZ ;  /* 0x0000c0000d097890 */ /* 0x000fe4000fffe0ff */
[----:B------:R-:W-:Y:S02]  /*6450*/  USGXT.U32 UR22, UR22, 0xe ;  /* 0x0000000e1616789a */ /* 0x000fe40008000000 */
[----:B------:R-:W-:-:S02]  /*6460*/  USHF.R.U32.HI UR8, URZ, 0x4, UR8 ;  /* 0x00000004ff087899 */ /* 0x000fc40008011608 */
[----:B------:R-:W-:Y:S02]  /*6470*/  USHF.R.U32.HI UR16, URZ, 0x4, UR16 ;  /* 0x00000004ff107899 */ /* 0x000fe40008011610 */
[----:B------:R-:W-:Y:S02]  /*6480*/  USHF.R.U32.HI UR9, URZ, 0x4, UR9 ;  /* 0x00000004ff097899 */ /* 0x000fe40008011609 */
[----:B------:R-:W-:Y:S02]  /*6490*/  UIADD3 UR18, UP1, UPT, UR22, 0x2, URZ ;  /* 0x0000000216127890 */ /* 0x000fe4000ff3e0ff */
[----:B------:R-:W-:Y:S02]  /*64a0*/  USGXT.U32 UR28, UR8, 0xe ;  /* 0x0000000e081c789a */ /* 0x000fe40008000000 */
[----:B------:R-:W-:Y:S02]  /*64b0*/  USGXT.U32 UR24, UR16, 0xe ;  /* 0x0000000e1018789a */ /* 0x000fe40008000000 */
[----:B------:R-:W-:Y:S01]  /*64c0*/  USGXT.U32 UR26, UR9, 0xe ;  /* 0x0000000e091a789a */ /* 0x000fe20008000000 */
[----:B------:R-:W-:Y:S01]  /*64d0*/  UMOV UR4, URZ ;  /* 0x000000ff00047c82 */ /* 0x000fe20008000000 */
[----:B------:R-:W-:-:S02]  /*64e0*/  USHF.L.U32 UR20, UR19, 0x7, URZ ;  /* 0x0000000713147899 */ /* 0x000fc400080006ff */
[----:B------:R-:W-:Y:S02]  /*64f0*/  UIADD3.X UR19, UPT, UPT, UR4, 0x40004040, URZ, UP1, !UPT ;  /* 0x4000404004137890 */ /* 0x000fe40008ffe4ff */
[----:B------:R-:W-:Y:S02]  /*6500*/  UIADD3 UR36, UP2, UPT, UR28, 0x2, URZ ;  /* 0x000000021c247890 */ /* 0x000fe4000ff5e0ff */
[----:B------:R-:W-:Y:S02]  /*6510*/  UIADD3 UR16, UP3, UPT, UR26, 0x80, URZ ;  /* 0x000000801a107890 */ /* 0x000fe4000ff7e0ff */
[----:B------:R-:W-:Y:S01]  /*6520*/  UIADD3 UR38, UP1, UPT, UR24, 0x2, URZ ;  /* 0x0000000218267890 */ /* 0x000fe2000ff3e0ff */
[----:B------:R-:W-:Y:S01]  /*6530*/  UMOV UR5, URZ ;  /* 0x000000ff00057c82 */ /* 0x000fe20008000000 */
[----:B------:R-:W-:Y:S01]  /*6540*/  UMOV UR6, URZ ;  /* 0x000000ff00067c82 */ /* 0x000fe20008000000 */
[----:B------:R-:W-:Y:S01]  /*6550*/  UMOV UR7, URZ ;  /* 0x000000ff00077c82 */ /* 0x000fe20008000000 */
[----:B------:R-:W-:-:S02]  /*6560*/  UIADD3.X UR37, UPT, UPT, UR5, 0x40004040, URZ, UP2, !UPT ;  /* 0x4000404005257890 */ /* 0x000fc400097fe4ff */
[----:B------:R-:W-:Y:S02]  /*6570*/  UIADD3.X UR17, UPT, UPT, UR6, -0x7fffbfe0, URZ, UP3, !UPT ;  /* 0x8000402006117890 */ /* 0x000fe40009ffe4ff */
[----:B------:R-:W-:Y:S02]  /*6580*/  UIADD3.X UR39, UPT, UPT, UR7, 0x40004040, URZ, UP1, !UPT ;  /* 0x4000404007277890 */ /* 0x000fe40008ffe4ff */
[----:B------:R-:W-:Y:S02]  /*6590*/  UIADD3 UR46, UP2, UPT, UR38, 0x4, URZ ;  /* 0x00000004262e7890 */ /* 0x000fe4000ff5e0ff */
[----:B------:R-:W-:Y:S02]  /*65a0*/  UIADD3 UR42, UP3, UPT, UR16, 0x80, URZ ;  /* 0x00000080102a7890 */ /* 0x000fe4000ff7e0ff */
[----:B------:R-:W-:Y:S02]  /*65b0*/  UIADD3 UR40, UP4, UPT, UR16, 0x100, URZ ;  /* 0x0000010010287890 */ /* 0x000fe4000ff9e0ff */
[----:B------:R-:W-:-:S02]  /*65c0*/  UIADD3 UR44, UP1, UPT, UR38, 0x2, URZ ;  /* 0x00000002262c7890 */ /* 0x000fc4000ff3e0ff */
[----:B------:R-:W-:Y:S01]  /*65d0*/  UIADD3.X UR47, UPT, UPT, UR39, URZ, URZ, UP2, !UPT ;  /* 0x000000ff272f7290 */ /* 0x000fe200097fe4ff */
[----:B------:R-:W-:Y:S01]  /*65e0*/  UMOV UR21, 0x1 ;  /* 0x0000000100157882 */ /* 0x000fe20000000000 */
[----:B------:R-:W2:Y:S01]  /*65f0*/  LDCU UR56, c[0x0][0x3f0] ;  /* 0x00007e00ff3877ac */ /* 0x000ea20008000800 */
[----:B------:R-:W3:Y:S01]  /*6600*/  LDCU UR57, c[0x0][0x3a8] ;  /* 0x00007500ff3977ac */ /* 0x000ee20008000800 */
[----:B------:R-:W4:Y:S01]  /*6610*/  LDCU UR58, c[0x0][0x3d4] ;  /* 0x00007a80ff3a77ac */ /* 0x000f220008000800 */
[----:B------:R-:W-:Y:S02]  /*6620*/  UIADD3.64 UR48, UPT, UPT, UR18, 0x2, URZ ;  /* 0x0000000212307897 */ /* 0x000fe4000fffe0ff */
[----:B------:R-:W-:Y:S02]  /*6630*/  UIADD3.64 UR50, UPT, UPT, UR18, 0x4, URZ ;  /* 0x0000000412327897 */ /* 0x000fe4000fffe0ff */
[----:B------:R-:W-:Y:S02]  /*6640*/  UIADD3.X UR43, UPT, UPT, UR17, URZ, URZ, UP3, !UPT ;  /* 0x000000ff112b7290 */ /* 0x000fe40009ffe4ff */
[----:B------:R-:W-:-:S02]  /*6650*/  UIADD3.X UR41, UPT, UPT, UR17, URZ, URZ, UP4, !UPT ;  /* 0x000000ff11297290 */ /* 0x000fc4000a7fe4ff */
[----:B------:R-:W-:Y:S02]  /*6660*/  UIADD3.X UR45, UPT, UPT, UR39, URZ, URZ, UP1, !UPT ;  /* 0x000000ff272d7290 */ /* 0x000fe40008ffe4ff */
[----:B------:R-:W-:Y:S02]  /*6670*/  UIADD3.64 UR52, UPT, UPT, UR36, 0x2, URZ ;  /* 0x0000000224347897 */ /* 0x000fe4000fffe0ff */
[----:B------:R-:W-:Y:S02]  /*6680*/  UIADD3.64 UR54, UPT, UPT, UR36, 0x4, URZ ;  /* 0x0000000424367897 */ /* 0x000fe4000fffe0ff */
[----:B-1----:R-:W-:-:S11]  /*6690*/  UISETP.NE.U32.AND UP2, UPT, UR23, URZ, UPT ;  /* 0x000000ff1700728c */ /* 0x002fd6000bf45070 */
.L_x_16:
[----:B------:R-:W5:Y:S04]  /*66a0*/  LDL.64 R8, [R1+0xe8] ;  /* 0x0000e80001087983 */ /* 0x000f680000100a00 */
[----:B----4-:R-:W4:Y:S04]  /*66b0*/  LDL.64 R14, [R1+0xc8] ;  /* 0x0000c800010e7983 */ /* 0x010f280000100a00 */
[----:B---3--:R-:W3:Y:S04]  /*66c0*/  LDL.64 R24, [R1+0xa8] ;  /* 0x0000a80001187983 */ /* 0x008ee80000100a00 */
[----:B--2---:R-:W2:Y:S04]  /*66d0*/  LDL.64 R10, [R1+0x88] ;  /* 0x00008800010a7983 */ /* 0x004ea80000100a00 */
[----:B------:R-:W3:Y:S04]  /*66e0*/  LDL.64 R22, [R1+0x68] ;  /* 0x0000680001167983 */ /* 0x000ee80000100a00 */
[----:B------:R-:W3:Y:S04]  /*66f0*/  LDL.64 R20, [R1+0x20] ;  /* 0x0000200001147983 */ /* 0x000ee80000100a00 */
[----:B------:R-:W3:Y:S04]  /*6700*/  LDL.64 R16, [R1+0x48] ;  /* 0x0000480001107983 */ /* 0x000ee80000100a00 */
[----:B------:R-:W3:Y:S01]  /*6710*/  LDL.64 R18, [R1] ;  /* 0x0000000001127983 */ /* 0x000ee20000100a00 */
[----:B01----:R-:W-:-:S03]  /*6720*/  SHF.R.S32.HI R4, RZ, 0x1f, R151 ;  /* 0x0000001fff047819 */ /* 0x003fc60000011497 */
[----:B------:R-:W3:Y:S04]  /*6730*/  LDL.64 R34, [R1+0xc0] ;  /* 0x0000c00001227983 */ /* 0x000ee80000100a00 */
[----:B------:R-:W3:Y:S04]  /*6740*/  LDL.64 R152, [R1+0xe0] ;  /* 0x0000e00001987983 */ /* 0x000ee80000100a00 */
[----:B------:R-:W3:Y:S04]  /*6750*/  LDL.64 R26, [R1+0xa0] ;  /* 0x0000a000011a7983 */ /* 0x000ee80000100a00 */
[----:B------:R-:W3:Y:S04]  /*6760*/  LDL.64 R242, [R1+0xd8] ;  /* 0x0000d80001f27983 */ /* 0x000ee80000100a00 */
[----:B------:R-:W3:Y:S04]  /*6770*/  LDL.64 R246, [R1+0x98] ;  /* 0x0000980001f67983 */ /* 0x000ee80000100a00 */
[----:B------:R-:W3:Y:S04]  /*6780*/  LDL.64 R244, [R1+0x58] ;  /* 0x0000580001f47983 */ /* 0x000ee80000100a00 */
[----:B------:R-:W3:Y:S01]  /*6790*/  LDL.64 R248, [R1+0x70] ;  /* 0x0000700001f87983 */ /* 0x000ee20000100a00 */
[----:B-----5:R-:W-:-:S05]  /*67a0*/  IADD3 R6, P3, PT, R151, R8, RZ ;  /* 0x0000000897067210 */ /* 0x020fca0007f7e0ff */
[----:B------:R-:W-:Y:S01]  /*67b0*/  IMAD.X R7, R4, 0x1, R9, P3 ;  /* 0x0000000104077824 */ /* 0x000fe200018e0609 */
[----:B----4-:R-:W-:-:S04]  /*67c0*/  IADD3 R8, P3, PT, R151, R14, RZ ;  /* 0x0000000e97087210 */ /* 0x010fc80007f7e0ff */
[----:B------:R3:W4:Y:S01]  /*67d0*/  LDG.E.U8 R13, desc[UR30][R6.64] ;  /* 0x0000001e060d7981 */ /* 0x000722000c1e1100 */
[----:B------:R-:W-:Y:S01]  /*67e0*/  IMAD.X R9, R4, 0x1, R15, P3 ;  /* 0x0000000104097824 */ /* 0x000fe200018e060f */
[----:B--2---:R-:W-:-:S04]  /*67f0*/  IADD3 R14, P4, PT, R151, R10, RZ ;  /* 0x0000000a970e7210 */ /* 0x004fc80007f9e0ff */
[----:B------:R0:W2:Y:S01]  /*6800*/  LDG.E.U8 R12, desc[UR30][R8.64] ;  /* 0x0000001e080c7981 */ /* 0x0000a2000c1e1100 */
[----:B---3--:R-:W-:-:S05]  /*6810*/  IADD3 R6, P3, PT, R151, R24, RZ ;  /* 0x0000001897067210 */ /* 0x008fca0007f7e0ff */
[C---:B------:R-:W-:Y:S02]  /*6820*/  IMAD.X R7, R4.reuse, 0x1, R25, P3 ;  /* 0x0000000104077824 */ /* 0x040fe400018e0619 */
[----:B------:R-:W3:Y:S01]  /*6830*/  LDL.64 R24, [R1+0x80] ;  /* 0x0000800001187983 */ /* 0x000ee20000100a00 */
[C---:B0-----:R-:W-:Y:S01]  /*6840*/  IADD3 R8, P3, PT, R151.reuse, R22, RZ ;  /* 0x0000001697087210 */ /* 0x041fe20007f7e0ff */
[C---:B------:R-:W-:Y:S02]  /*6850*/  IMAD.X R15, R4.reuse, 0x1, R11, P4 ;  /* 0x00000001040f7824 */ /* 0x040fe400020e060b */
[----:B------:R0:W5:Y:S02]  /*6860*/  LDG.E.U8 R11, desc[UR30][R6.64] ;  /* 0x0000001e060b7981 */ /* 0x000164000c1e1100 */
[----:B------:R-:W-:Y:S02]  /*6870*/  IMAD.X R9, R4, 0x1, R23, P3 ;  /* 0x0000000104097824 */ /* 0x000fe400018e0617 */
[----:B------:R-:W2:Y:S04]  /*6880*/  LDL.64 R22, [R1+0x60] ;  /* 0x0000600001167983 */ /* 0x000ea80000100a00 */
[----:B------:R1:W2:Y:S01]  /*6890*/  LDG.E.U8 R10, desc[UR30][R14.64] ;  /* 0x0000001e0e0a7981 */ /* 0x0002a2000c1e1100 */
[----:B0-----:R-:W-:-:S03]  /*68a0*/  IADD3 R6, P4, PT, R151, R16, RZ ;  /* 0x0000001097067210 */ /* 0x001fc60007f9e0ff */
[----:B------:R-:W2:Y:S01]  /*68b0*/  LDG.E.U8 R9, desc[UR30][R8.64] ;  /* 0x0000001e08097981 */ /* 0x000ea2000c1e1100 */
[----:B-1----:R-:W-:-:S05]  /*68c0*/  IADD3 R14, P3, PT, R151, R20, RZ ;  /* 0x00000014970e7210 */ /* 0x002fca0007f7e0ff */
[C---:B------:R-:W-:Y:S02]  /*68d0*/  IMAD.X R15, R4.reuse, 0x1, R21, P3 ;  /* 0x00000001040f7824 */ /* 0x040fe400018e0615 */
[----:B------:R-:W4:Y:S01]  /*68e0*/  LDL.64 R20, [R1+0x40] ;  /* 0x0000400001147983 */ /* 0x000f220000100a00 */
[C---:B------:R-:W-:Y:S01]  /*68f0*/  IMAD.X R7, R4.reuse, 0x1, R17, P4 ;  /* 0x0000000104077824 */ /* 0x040fe200020e0611 */
[C---:B------:R-:W-:Y:S02]  /*6900*/  IADD3 R16, P4, PT, R151.reuse, R18, RZ ;  /* 0x0000001297107210 */ /* 0x040fe40007f9e0ff */
[----:B------:R0:W4:Y:S03]  /*6910*/  LDG.E.U8 R29, desc[UR30][R14.64] ;  /* 0x0000001e0e1d7981 */ /* 0x000126000c1e1100 */
[----:B------:R-:W-:Y:S01]  /*6920*/  IMAD.X R17, R4, 0x1, R19, P4 ;  /* 0x0000000104117824 */ /* 0x000fe200020e0613 */
[----:B------:R1:W4:Y:S04]  /*6930*/  LDG.E.U8 R8, desc[UR30][R6.64] ;  /* 0x0000001e06087981 */ /* 0x000328000c1e1100 */
[----:B------:R-:W5:Y:S01]  /*6940*/  LDL.64 R18, [R1+0x18] ;  /* 0x0000180001127983 */ /* 0x000f620000100a00 */
[----:B0-----:R-:W-:-:S03]  /*6950*/  IADD3 R14, P4, PT, R151, R226, RZ ;  /* 0x000000e2970e7210 */ /* 0x001fc60007f9e0ff */
[----:B------:R0:W5:Y:S01]  /*6960*/  LDG.E.U8 R28, desc[UR30][R16.64] ;  /* 0x0000001e101c7981 */ /* 0x000162000c1e1100 */
[----:B-1----:R-:W-:-:S05]  /*6970*/  IADD3 R6, P3, PT, R151, R236, RZ ;  /* 0x000000ec97067210 */ /* 0x002fca0007f7e0ff */
[C---:B------:R-:W-:Y:S02]  /*6980*/  IMAD.X R7, R4.reuse, 0x1, R237, P3 ;  /* 0x0000000104077824 */ /* 0x040fe400018e06ed */
[C---:B------:R-:W-:Y:S01]  /*6990*/  IMAD.X R15, R4.reuse, 0x1, R227, P4 ;  /* 0x00000001040f7824 */ /* 0x040fe200020e06e3 */
[C---:B0-----:R-:W-:Y:S02]  /*69a0*/  IADD3 R16, P3, PT, R151.reuse, R218, RZ ;  /* 0x000000da97107210 */ /* 0x041fe40007f7e0ff */
[----:B------:R0:W5:Y:S03]  /*69b0*/  LDG.E.U8 R5, desc[UR30][R6.64] ;  /* 0x0000001e06057981 */ /* 0x000166000c1e1100 */
[----:B------:R-:W-:Y:S01]  /*69c0*/  IMAD.X R17, R4, 0x1, R219, P3 ;  /* 0x0000000104117824 */ /* 0x000fe200018e06db */
[----:B------:R1:W5:Y:S04]  /*69d0*/  LDG.E.U8 R31, desc[UR30][R14.64] ;  /* 0x0000001e0e1f7981 */ /* 0x000368000c1e1100 */
[----:B------:R1:W5:Y:S01]  /*69e0*/  LDG.E.U8 R30, desc[UR30][R16.64] ;  /* 0x0000001e101e7981 */ /* 0x000362000c1e1100 */
[----:B0-----:R-:W-:-:S02]  /*69f0*/  IADD3 R6, P4, PT, R151, R210, RZ ;  /* 0x000000d297067210 */ /* 0x001fc40007f9e0ff */
[----:B-1----:R-:W-:-:S03]  /*6a00*/  IADD3 R14, P3, PT, R151, R202, RZ ;  /* 0x000000ca970e7210 */ /* 0x002fc60007f7e0ff */
[C---:B------:R-:W-:Y:S01]  /*6a10*/  IMAD.X R7, R4.reuse, 0x1, R211, P4 ;  /* 0x0000000104077824 */ /* 0x040fe200020e06d3 */
[----:B------:R-:W-:Y:S01]  /*6a20*/  IADD3 R232, P4, PT, R151, R194, RZ ;  /* 0x000000c297e87210 */ /* 0x000fe20007f9e0ff */
[----:B------:R-:W-:-:S03]  /*6a30*/  IMAD.X R15, R4, 0x1, R203, P3 ;  /* 0x00000001040f7824 */ /* 0x000fc600018e06cb */
[----:B------:R0:W5:Y:S01]  /*6a40*/  LDG.E.U8 R33, desc[UR30][R6.64] ;  /* 0x0000001e06217981 */ /* 0x000162000c1e1100 */
[----:B------:R-:W-:Y:S01]  /*6a50*/  IMAD.X R233, R4, 0x1, R195, P4 ;  /* 0x0000000104e97824 */ /* 0x000fe200020e06c3 */
[C---:B------:R-:W-:Y:S02]  /*6a60*/  IADD3 R16, P4, PT, R151.reuse, R178, RZ ;  /* 0x000000b297107210 */ /* 0x040fe40007f9e0ff */
[----:B------:R1:W5:Y:S01]  /*6a70*/  LDG.E.U8 R32, desc[UR30][R14.64] ;  /* 0x0000001e0e207981 */ /* 0x000362000c1e1100 */
[----:B0-----:R-:W-:-:S03]  /*6a80*/  IADD3 R6, P3, PT, R151, R186, RZ ;  /* 0x000000ba97067210 */ /* 0x001fc60007f7e0ff */
[----:B------:R-:W5:Y:S02]  /*6a90*/  LDG.E.U8 R232, desc[UR30][R232.64] ;  /* 0x0000001ee8e87981 */ /* 0x000f64000c1e1100 */
[C---:B------:R-:W-:Y:S02]  /*6aa0*/  IMAD.X R7, R4.reuse, 0x1, R187, P3 ;  /* 0x0000000104077824 */ /* 0x040fe400018e06bb */
[----:B------:R-:W-:-:S03]  /*6ab0*/  IMAD.X R17, R4, 0x1, R179, P4 ;  /* 0x0000000104117824 */ /* 0x000fc600020e06b3 */
[----:B------:R0:W5:Y:S01]  /*6ac0*/  LDG.E.U8 R159, desc[UR30][R6.64] ;  /* 0x0000001e069f7981 */ /* 0x000162000c1e1100 */
[----:B-1----:R-:W-:-:S03]  /*6ad0*/  IADD3 R14, P3, PT, R151, R152, RZ ;  /* 0x00000098970e7210 */ /* 0x002fc60007f7e0ff */
[----:B------:R-:W5:Y:S01]  /*6ae0*/  LDG.E.U8 R157, desc[UR30][R16.64] ;  /* 0x0000001e109d7981 */ /* 0x000f62000c1e1100 */
[C---:B0-----:R-:W-:Y:S01]  /*6af0*/  IADD3 R6, P4, PT, R151.reuse, R34, RZ ;  /* 0x0000002297067210 */ /* 0x041fe20007f9e0ff */
[C---:B------:R-:W-:Y:S02]  /*6b00*/  IMAD.X R15, R4.reuse, 0x1, R153, P3 ;  /* 0x00000001040f7824 */ /* 0x040fe400018e0699 */
[----:B------:R-:W5:Y:S02]  /*6b10*/  LDL.64 R16, [R1+0x78] ;  /* 0x0000780001107983 */ /* 0x000f640000100a00 */
[----:B------:R-:W-:Y:S02]  /*6b20*/  IMAD.X R7, R4, 0x1, R35, P4 ;  /* 0x0000000104077824 */ /* 0x000fe400020e0623 */
[----:B------:R0:W5:Y:S04]  /*6b30*/  LDG.E.U8 R156, desc[UR30][R14.64] ;  /* 0x0000001e0e9c7981 */ /* 0x000168000c1e1100 */
[----:B------:R3:W5:Y:S01]  /*6b40*/  LDG.E.U8 R155, desc[UR30][R6.64] ;  /* 0x0000001e069b7981 */ /* 0x000762000c1e1100 */
[----:B0-----:R-:W-:-:S05]  /*6b50*/  IADD3 R14, P3, PT, R151, R26, RZ ;  /* 0x0000001a970e7210 */ /* 0x001fca0007f7e0ff */
[----:B------:R-:W-:-:S05]  /*6b60*/  IMAD.X R15, R4, 0x1, R27, P3 ;  /* 0x00000001040f7824 */ /* 0x000fca00018e061b */
[----:B------:R-:W5:Y:S04]  /*6b70*/  LDG.E.U8 R154, desc[UR30][R14.64] ;  /* 0x0000001e0e9a7981 */ /* 0x000f68000c1e1100 */
[----:B------:R-:W5:Y:S01]  /*6b80*/  LDL.64 R14, [R1+0x30] ;  /* 0x00003000010e7983 */ /* 0x000f620000100a00 */
[----:B---3--:R-:W-:-:S05]  /*6b90*/  IADD3 R6, P4, PT, R151, R24, RZ ;  /* 0x0000001897067210 */ /* 0x008fca0007f9e0ff */
[----:B------:R-:W-:-:S05]  /*6ba0*/  IMAD.X R7, R4, 0x1, R25, P4 ;  /* 0x0000000104077824 */ /* 0x000fca00020e0619 */
[----:B------:R2:W3:Y:S02]  /*6bb0*/  LDG.E.U8 R153, desc[UR30][R6.64] ;  /* 0x0000001e06997981 */ /* 0x0004e4000c1e1100 */
[----:B--2---:R-:W-:-:S05]  /*6bc0*/  IADD3 R6, P3, PT, R151, R22, RZ ;  /* 0x0000001697067210 */ /* 0x004fca0007f7e0ff */
[----:B------:R-:W-:-:S05]  /*6bd0*/  IMAD.X R7, R4, 0x1, R23, P3 ;  /* 0x0000000104077824 */ /* 0x000fca00018e0617 */
[----:B------:R4:W2:Y:S02]  /*6be0*/  LDG.E.U8 R152, desc[UR30][R6.64] ;  /* 0x0000001e06987981 */ /* 0x0008a4000c1e1100 */
[----:B----4-:R-:W-:-:S05]  /*6bf0*/  IADD3 R6, P3, PT, R151, R20, RZ ;  /* 0x0000001497067210 */ /* 0x010fca0007f7e0ff */
[----:B------:R-:W-:-:S05]  /*6c00*/  IMAD.X R7, R4, 0x1, R21, P3 ;  /* 0x0000000104077824 */ /* 0x000fca00018e0615 */
[----:B------:R5:W4:Y:S02]  /*6c10*/  LDG.E.U8 R150, desc[UR30][R6.64] ;  /* 0x0000001e06967981 */ /* 0x000b24000c1e1100 */
[----:B-----5:R-:W-:-:S05]  /*6c20*/  IADD3 R6, P3, PT, R151, R18, RZ ;  /* 0x0000001297067210 */ /* 0x020fca0007f7e0ff */
[----:B------:R-:W-:Y:S02]  /*6c30*/  IMAD.X R7, R4, 0x1, R19, P3 ;  /* 0x0000000104077824 */ /* 0x000fe400018e0613 */
[----:B------:R-:W5:Y:S04]  /*6c40*/  LDL.64 R18, [R1+0xb8] ;  /* 0x0000b80001127983 */ /* 0x000f680000100a00 */
[----:B------:R0:W2:Y:S02]  /*6c50*/  LDG.E.U8 R35, desc[UR30][R6.64] ;  /* 0x0000001e06237981 */ /* 0x0000a4000c1e1100 */
[----:B0-----:R-:W-:-:S05]  /*6c60*/  IADD3 R6, P3, PT, R151, R250, RZ ;  /* 0x000000fa97067210 */ /* 0x001fca0007f7e0ff */
[----:B------:R-:W-:-:S05]  /*6c70*/  IMAD.X R7, R4, 0x1, R251, P3 ;  /* 0x0000000104077824 */ /* 0x000fca00018e06fb */
        /* <DEDUP_REMOVED lines=26> */
[----:B------:R-:W-:Y:S02]  /*6e20*/  IMAD.X R7, R4, 0x1, R243, P3 ;  /* 0x0000000104077824 */ /* 0x000fe400018e06f3 */
[----:B------:R-:W2:Y:S04]  /*6e30*/  LDL.64 R242, [R1+0x10] ;  /* 0x0000100001f27983 */ /* 0x000ea80000100a00 */
[----:B------:R5:W3:Y:S02]  /*6e40*/  LDG.E.U8 R20, desc[UR30][R6.64] ;  /* 0x0000001e06147981 */ /* 0x000ae4000c1e1100 */
[----:B-----5:R-:W-:-:S05]  /*6e50*/  IADD3 R6, P3, PT, R151, R18, RZ ;  /* 0x0000001297067210 */ /* 0x020fca0007f7e0ff */
[----:B------:R-:W-:-:S05]  /*6e60*/  IMAD.X R7, R4, 0x1, R19, P3 ;  /* 0x0000000104077824 */ /* 0x000fca00018e0613 */
[----:B------:R0:W5:Y:S02]  /*6e70*/  LDG.E.U8 R19, desc[UR30][R6.64] ;  /* 0x0000001e06137981 */ /* 0x000164000c1e1100 */
[----:B0-----:R-:W-:-:S05]  /*6e80*/  IADD3 R6, P3, PT, R151, R246, RZ ;  /* 0x000000f697067210 */ /* 0x001fca0007f7e0ff */
[----:B------:R-:W-:Y:S02]  /*6e90*/  IMAD.X R7, R4, 0x1, R247, P3 ;  /* 0x0000000104077824 */ /* 0x000fe400018e06f7 */
[----:B------:R-:W3:Y:S04]  /*6ea0*/  LDL.64 R246, [R1+0xd0] ;  /* 0x0000d00001f67983 */ /* 0x000ee80000100a00 */
[----:B------:R0:W3:Y:S02]  /*6eb0*/  LDG.E.U8 R18, desc[UR30][R6.64] ;  /* 0x0000001e06127981 */ /* 0x0000e4000c1e1100 */
[----:B0-----:R-:W-:-:S05]  /*6ec0*/  IADD3 R6, P3, PT, R151, R16, RZ ;  /* 0x0000001097067210 */ /* 0x001fca0007f7e0ff */
[----:B------:R-:W-:-:S05]  /*6ed0*/  IMAD.X R7, R4, 0x1, R17, P3 ;  /* 0x0000000104077824 */ /* 0x000fca00018e0611 */
[----:B------:R0:W3:Y:S02]  /*6ee0*/  LDG.E.U8 R17, desc[UR30][R6.64] ;  /* 0x0000001e06117981 */ /* 0x0000e4000c1e1100 */
[----:B0-----:R-:W-:-:S05]  /*6ef0*/  IADD3 R6, P3, PT, R151, R244, RZ ;  /* 0x000000f497067210 */ /* 0x001fca0007f7e0ff */
[----:B------:R-:W-:Y:S02]  /*6f00*/  IMAD.X R7, R4, 0x1, R245, P3 ;  /* 0x0000000104077824 */ /* 0x000fe400018e06f5 */
[----:B------:R-:W3:Y:S04]  /*6f10*/  LDL.64 R244, [R1+0x90] ;  /* 0x0000900001f47983 */ /* 0x000ee80000100a00 */
[----:B------:R0:W3:Y:S02]  /*6f20*/  LDG.E.U8 R16, desc[UR30][R6.64] ;  /* 0x0000001e06107981 */ /* 0x0000e4000c1e1100 */
[----:B0-----:R-:W-:-:S05]  /*6f30*/  IADD3 R6, P3, PT, R151, R14, RZ ;  /* 0x0000000e97067210 */ /* 0x001fca0007f7e0ff */
[----:B------:R-:W-:-:S05]  /*6f40*/  IMAD.X R7, R4, 0x1, R15, P3 ;  /* 0x0000000104077824 */ /* 0x000fca00018e060f */
[----:B------:R2:W3:Y:S02]  /*6f50*/  LDG.E.U8 R15, desc[UR30][R6.64] ;  /* 0x0000001e060f7981 */ /* 0x0004e4000c1e1100 */
[----:B--2---:R-:W-:-:S05]  /*6f60*/  IADD3 R6, P3, PT, R151, R242, RZ ;  /* 0x000000f297067210 */ /* 0x004fca0007f7e0ff */
[C---:B------:R-:W-:Y:S02]  /*6f70*/  IMAD.X R7, R4.reuse, 0x1, R243, P3 ;  /* 0x0000000104077824 */ /* 0x040fe400018e06f3 */
[----:B------:R-:W2:Y:S04]  /*6f80*/  LDL.64 R242, [R1+0xb0] ;  /* 0x0000b00001f27983 */ /* 0x000ea80000100a00 */
[----:B------:R0:W4:Y:S02]  /*6f90*/  LDG.E.U8 R14, desc[UR30][R6.64] ;  /* 0x0000001e060e7981 */ /* 0x000124000c1e1100 */
[----:B0-----:R-:W-:Y:S02]  /*6fa0*/  IADD3 R6, P3, PT, R151, R240, RZ ;  /* 0x000000f097067210 */ /* 0x001fe40007f7e0ff */
[----:B------:R0:W-:Y:S03]  /*6fb0*/  STS.U8 [R0+UR13+0x4000], R13 ;  /* 0x0040000d00007988 */ /* 0x0001e6000800000d */
[----:B------:R-:W-:-:S05]  /*6fc0*/  IMAD.X R7, R4, 0x1, R241, P3 ;  /* 0x0000000104077824 */ /* 0x000fca00018e06f1 */
[----:B0-----:R0:W4:Y:S02]  /*6fd0*/  LDG.E.U8 R13, desc[UR30][R6.64] ;  /* 0x0000001e060d7981 */ /* 0x001124000c1e1100 */
        /* <DEDUP_REMOVED lines=19> */
[----:B0-----:R0:W4:Y:S04]  /*7110*/  LDG.E.U8 R8, desc[UR30][R6.64] ;  /* 0x0000001e06087981 */ /* 0x001128000c1e1100 */
[----:B------:R1:W-:Y:S01]  /*7120*/  STS.U8 [R0+UR13+0x5c00], R28 ;  /* 0x005c001c00007988 */ /* 0x0003e2000800000d */
[----:B0-----:R-:W-:-:S05]  /*7130*/  IADD3 R6, P3, PT, R151, R190, RZ ;  /* 0x000000be97067210 */ /* 0x001fca0007f7e0ff */
[C---:B------:R-:W-:Y:S01]  /*7140*/  IMAD.X R7, R4.reuse, 0x1, R191, P3 ;  /* 0x0000000104077824 */ /* 0x040fe200018e06bf */
[----:B-1----:R-:W-:Y:S01]  /*7150*/  IADD3 R28, P3, PT, R151, R182, RZ ;  /* 0x000000b6971c7210 */ /* 0x002fe20007f7e0ff */
[----:B------:R0:W-:Y:S04]  /*7160*/  STS.U8 [R0+UR13+0x5800], R29 ;  /* 0x0058001d00007988 */ /* 0x0001e8000800000d */
[----:B------:R-:W4:Y:S01]  /*7170*/  LDG.E.U8 R7, desc[UR30][R6.64] ;  /* 0x0000001e06077981 */ /* 0x000f22000c1e1100 */
[----:B0-----:R-:W-:-:S05]  /*7180*/  IMAD.X R29, R4, 0x1, R183, P3 ;  /* 0x00000001041d7824 */ /* 0x001fca00018e06b7 */
[----:B------:R0:W4:Y:S02]  /*7190*/  LDG.E.U8 R6, desc[UR30][R28.64] ;  /* 0x0000001e1c067981 */ /* 0x000124000c1e1100 */
[----:B0-----:R-:W-:Y:S02]  /*71a0*/  IADD3 R28, P3, PT, R151, R174, RZ ;  /* 0x000000ae971c7210 */ /* 0x001fe40007f7e0ff */
[----:B------:R0:W-:Y:S03]  /*71b0*/  STS.U8 [R0+UR13+0x6000], R5 ;  /* 0x0060000500007988 */ /* 0x0001e6000800000d */
[----:B------:R-:W-:-:S05]  /*71c0*/  IMAD.X R29, R4, 0x1, R175, P3 ;  /* 0x00000001041d7824 */ /* 0x000fca00018e06af */
[----:B0-----:R3:W4:Y:S02]  /*71d0*/  LDG.E.U8 R5, desc[UR30][R28.64] ;  /* 0x0000001e1c057981 */ /* 0x001724000c1e1100 */
[----:B---3--:R-:W-:-:S05]  /*71e0*/  IADD3 R28, P3, PT, R151, R246, RZ ;  /* 0x000000f6971c7210 */ /* 0x008fca0007f7e0ff */
[----:B------:R-:W-:Y:S02]  /*71f0*/  IMAD.X R29, R4, 0x1, R247, P3 ;  /* 0x00000001041d7824 */ /* 0x000fe400018e06f7 */
[----:B------:R-:W3:Y:S04]  /*7200*/  LDL.64 R246, [R1+0x50] ;  /* 0x0000500001f67983 */ /* 0x000ee80000100a00 */
[----:B------:R2:W-:Y:S04]  /*7210*/  STS.U8 [R0+UR13+0x6800], R30 ;  /* 0x0068001e00007988 */ /* 0x0005e8000800000d */
[----:B------:R0:W-:Y:S04]  /*7220*/  STS.U8 [R0+UR13+0x6400], R31 ;  /* 0x0064001f00007988 */ /* 0x0001e8000800000d */
[----:B------:R-:W4:Y:S01]  /*7230*/  LDG.E.U8 R28, desc[UR30][R28.64] ;  /* 0x0000001e1c1c7981 */ /* 0x000f22000c1e1100 */
[----:B--2---:R-:W-:-:S05]  /*7240*/  IADD3 R30, P3, PT, R151, R242, RZ ;  /* 0x000000f2971e7210 */ /* 0x004fca0007f7e0ff */
[----:B0-----:R-:W-:Y:S02]  /*7250*/  IMAD.X R31, R4, 0x1, R243, P3 ;  /* 0x00000001041f7824 */ /* 0x001fe400018e06f3 */
[----:B------:R-:W2:Y:S04]  /*7260*/  LDL.64 R242, [R1+0x28] ;  /* 0x0000280001f27983 */ /* 0x000ea80000100a00 */
[----:B------:R0:W4:Y:S02]  /*7270*/  LDG.E.U8 R29, desc[UR30][R30.64] ;  /* 0x0000001e1e1d7981 */ /* 0x000124000c1e1100 */
[----:B0-----:R-:W-:-:S05]  /*7280*/  IADD3 R30, P3, PT, R151, R244, RZ ;  /* 0x000000f4971e7210 */ /* 0x001fca0007f7e0ff */
[----:B------:R-:W-:Y:S02]  /*7290*/  IMAD.X R31, R4, 0x1, R245, P3 ;  /* 0x00000001041f7824 */ /* 0x000fe400018e06f5 */
[----:B------:R-:W4:Y:S04]  /*72a0*/  LDL.64 R244, [R1+0x8] ;  /* 0x0000080001f47983 */ /* 0x000f280000100a00 */
[----:B------:R0:W-:Y:S04]  /*72b0*/  STS.U8 [R0+UR13+0x7000], R32 ;  /* 0x0070002000007988 */ /* 0x0001e8000800000d */
[----:B------:R1:W-:Y:S04]  /*72c0*/  STS.U8 [R0+UR13+0x6c00], R33 ;  /* 0x006c002100007988 */ /* 0x0003e8000800000d */
[----:B------:R-:W5:Y:S01]  /*72d0*/  LDG.E.U8 R30, desc[UR30][R30.64] ;  /* 0x0000001e1e1e7981 */ /* 0x000f62000c1e1100 */
[----:B0-----:R-:W-:-:S05]  /*72e0*/  IADD3 R32, P3, PT, R151, R248, RZ ;  /* 0x000000f897207210 */ /* 0x001fca0007f7e0ff */
[----:B-1----:R-:W-:-:S05]  /*72f0*/  IMAD.X R33, R4, 0x1, R249, P3 ;  /* 0x0000000104217824 */ /* 0x002fca00018e06f9 */
[----:B------:R3:W5:Y:S04]  /*7300*/  LDG.E.U8 R31, desc[UR30][R32.64] ;  /* 0x0000001e201f7981 */ /* 0x000768000c1e1100 */
[----:B------:R0:W-:Y:S04]  /*7310*/  STS.U8 [R0+UR13+0x7400], R232 ;  /* 0x007400e800007988 */ /* 0x0001e8000800000d */
[----:B------:R1:W-:Y:S04]  /*7320*/  STS.U8 [R0+UR13+0x7800], R159 ;  /* 0x0078009f00007988 */ /* 0x0003e8000800000d */
[----:B------:R0:W-:Y:S01]  /*7330*/  STS.U8 [R0+UR13+0x7c00], R157 ;  /* 0x007c009d00007988 */ /* 0x0001e2000800000d */
[----:B---3--:R-:W-:-:S05]  /*7340*/  IADD3 R32, P3, PT, R151, R246, RZ ;  /* 0x000000f697207210 */ /* 0x008fca0007f7e0ff */
[----:B------:R-:W-:-:S05]  /*7350*/  IMAD.X R33, R4, 0x1, R247, P3 ;  /* 0x0000000104217824 */ /* 0x000fca00018e06f7 */
[----:B0-----:R2:W3:Y:S02]  /*7360*/  LDG.E.U8 R232, desc[UR30][R32.64] ;  /* 0x0000001e20e87981 */ /* 0x0014e4000c1e1100 */
[----:B--2---:R-:W-:-:S05]  /*7370*/  IADD3 R32, P3, PT, R151, R242, RZ ;  /* 0x000000f297207210 */ /* 0x004fca0007f7e0ff */
[----:B------:R-:W-:-:S05]  /*7380*/  IMAD.X R33, R4, 0x1, R243, P3 ;  /* 0x0000000104217824 */ /* 0x000fca00018e06f3 */
[----:B-1----:R4:W2:Y:S02]  /*7390*/  LDG.E.U8 R159, desc[UR30][R32.64] ;  /* 0x0000001e209f7981 */ /* 0x0028a4000c1e1100 */
[----:B----4-:R-:W-:-:S05]  /*73a0*/  IADD3 R32, P3, PT, R151, R244, RZ ;  /* 0x000000f497207210 */ /* 0x010fca0007f7e0ff */
[----:B------:R-:W-:-:S05]  /*73b0*/  IMAD.X R33, R4, 0x1, R245, P3 ;  /* 0x0000000104217824 */ /* 0x000fca00018e06f5 */
[----:B------:R0:W4:Y:S01]  /*73c0*/  LDG.E.U8 R157, desc[UR30][R32.64] ;  /* 0x0000001e209d7981 */ /* 0x000122000c1e1100 */
[----:B------:R-:W-:Y:S02]  /*73d0*/  LOP3.LUT R242, R0, 0x20, RZ, 0x3c, !PT ;  /* 0x0000002000f27812 */ /* 0x000fe400078e3cff */
[----:B0-----:R-:W-:-:S03]  /*73e0*/  IADD3 R32, P3, PT, R151, R238, RZ ;  /* 0x000000ee97207210 */ /* 0x001fc60007f7e0ff */
[----:B------:R0:W-:Y:S02]  /*73f0*/  STS.U8 [R242+UR13+0x4100], R156 ;  /* 0x0041009cf2007988 */ /* 0x0001e4000800000d */
        /* <DEDUP_REMOVED lines=30> */
[----:B0-----:R-:W-:-:S05]  /*75e0*/  IADD3 R32, P3, PT, R151, R172, RZ ;  /* 0x000000ac97207210 */ /* 0x001fca0007f7e0ff */
[----:B------:R-:W-:-:S05]  /*75f0*/  IMAD.X R33, R4, 0x1, R173, P3 ;  /* 0x0000000104217824 */ /* 0x000fca00018e06ad */
[----:B------:R-:W4:Y:S01]  /*7600*/  LDG.E.U8 R32, desc[UR30][R32.64] ;  /* 0x0000001e20207981 */ /* 0x000f22000c1e1100 */
[----:B------:R-:W-:-:S03]  /*7610*/  LOP3.LUT R243, R0, 0x40, RZ, 0x3c, !PT ;  /* 0x0000004000f37812 */ /* 0x000fc600078e3cff */
        /* <DEDUP_REMOVED lines=9> */
[----:B-----5:R1:W-:Y:S04]  /*76b0*/  STS.U8 [R243+UR13+0x4600], R19 ;  /* 0x00460013f3007988 */ /* 0x0203e8000800000d */
[----:B------:R1:W-:Y:S04]  /*76c0*/  STS.U8 [R243+UR13+0x4a00], R18 ;  /* 0x004a0012f3007988 */ /* 0x0003e8000800000d */
[----:B------:R1:W-:Y:S04]  /*76d0*/  STS.U8 [R243+UR13+0x4e00], R17 ;  /* 0x004e0011f3007988 */ /* 0x0003e8000800000d */
[----:B------:R1:W-:Y:S04]  /*76e0*/  STS.U8 [R243+UR13+0x5200], R16 ;  /* 0x00520010f3007988 */ /* 0x0003e8000800000d */
[----:B------:R1:W-:Y:S04]  /*76f0*/  STS.U8 [R243+UR13+0x5600], R15 ;  /* 0x0056000ff3007988 */ /* 0x0003e8000800000d */
[----:B------:R1:W-:Y:S04]  /*7700*/  STS.U8 [R243+UR13+0x5a00], R14 ;  /* 0x005a000ef3007988 */ /* 0x0003e8000800000d */
[----:B------:R1:W-:Y:S01]  /*7710*/  STS.U8 [R243+UR13+0x5e00], R13 ;  /* 0x005e000df3007988 */ /* 0x0003e2000800000d */
[----:B0-----:R-:W-:-:S03]  /*7720*/  LOP3.LUT R242, R0, 0x60, RZ, 0x3c, !PT ;  /* 0x0000006000f27812 */ /* 0x001fc600078e3cff */
        /* <DEDUP_REMOVED lines=8> */
[----:B------:R-:W-:-:S03]  /*77b0*/  UMOV UR8, 0x1 ;  /* 0x0000000100087882 */ /* 0x000fc60000000000 */
[----:B------:R1:W-:Y:S04]  /*77c0*/  STS.U8 [R242+UR13+0x4300], R28 ;  /* 0x0043001cf2007988 */ /* 0x0003e8000800000d */
[----:B------:R1:W-:Y:S01]  /*77d0*/  STS.U8 [R242+UR13+0x4700], R29 ;  /* 0x0047001df2007988 */ /* 0x0003e2000800000d */
[----:B------:R-:W-:-:S04]  /*77e0*/  @!UP0 UIADD3 UR8, UPT, UPT, -UR8, 0x100000, URZ ;  /* 0x0010000008088890 */ /* 0x000fc8000fffe1ff */
[----:B------:R-:W-:Y:S02]  /*77f0*/  @!UP0 USHF.L.U32 UR9, UR8, 0xb, URZ ;  /* 0x0000000b08098899 */ /* 0x000fe400080006ff */
[----:B------:R-:W-:Y:S01]  /*7800*/  @!UP0 USHF.L.U32 UR8, UR8, 0x1, URZ ;  /* 0x0000000108088899 */ /* 0x000fe200080006ff */
[----:B------:R1:W-:Y:S04]  /*7810*/  STS.U8 [R242+UR13+0x4b00], R30 ;  /* 0x004b001ef2007988 */ /* 0x0003e8000800000d */
[----:B------:R1:W-:Y:S04]  /*7820*/  STS.U8 [R242+UR13+0x4f00], R31 ;  /* 0x004f001ff2007988 */ /* 0x0003e8000800000d */
[----:B---3--:R1:W-:Y:S04]  /*7830*/  STS.U8 [R242+UR13+0x5300], R232 ;  /* 0x005300e8f2007988 */ /* 0x0083e8000800000d */
[----:B--2---:R1:W-:Y:S04]  /*7840*/  STS.U8 [R242+UR13+0x5700], R159 ;  /* 0x0057009ff2007988 */ /* 0x0043e8000800000d */
[----:B----4-:R1:W-:Y:S01]  /*7850*/  STS.U8 [R242+UR13+0x5b00], R157 ;  /* 0x005b009df2007988 */ /* 0x0103e2000800000d */
[----:B------:R-:W-:-:S03]  /*7860*/  VOTEU.ALL UP1, P2 ;  /* 0x0000000000ff7886 */ /* 0x000fc60001020000 */
        /* <DEDUP_REMOVED lines=9> */
[----:B------:R0:W-:Y:S06]  /*7900*/  MEMBAR.ALL.CTA ;  /* 0x0000000000007992 */ /* 0x0001ec0000008000 */
[----:B0-----:R-:W-:Y:S04]  /*7910*/  FENCE.VIEW.ASYNC.S ;  /* 0x00000000000073c6 */ /* 0x001fe80000000000 */
[----:B------:R-:W0:Y:S02]  /*7920*/  FENCE.VIEW.ASYNC.S ;  /* 0x00000000000073c6 */ /* 0x000e240000000000 */
[----:B0-----:R1:W0:Y:S02]  /*7930*/  @!UP1 SYNCS.EXCH.64 URZ, [UR13+0x10010], UR8 ;  /* 0x010010080dff95b2 */ /* 0x0012240008000100 */
[----:B0-----:R-:W-:Y:S06]  /*7940*/  BAR.SYNC.DEFER_BLOCKING 0x0 ;  /* 0x0000000000007b1d */ /* 0x001fec0000010000 */
[----:B-1----:R-:W-:Y:S05]  /*7950*/  BRA.U UP2, `(.L_x_12) ;  /* 0x00000001024c7547 */ /* 0x002fea000b800000 */
[----:B------:R-:W-:Y:S01]  /*7960*/  UIADD3 UR8, UPT, UPT, UR13, 0x10010, URZ ;  /* 0x000100100d087890 */ /* 0x000fe2000fffe0ff */
        /* <DEDUP_REMOVED lines=8> */
[----:B------:R0:W-:Y:S01]  /*79f0*/  UTCQMMA gdesc[UR26], gdesc[UR22], tmem[UR10], tmem[UR32], idesc[UR33], !UPT ;  /* 0x00ff20161a0075ea */ /* 0x0001e2000f80030a */
[----:B------:R-:W-:Y:S01]  /*7a00*/  UMOV UR9, URZ ;  /* 0x000000ff00097c82 */ /* 0x000fe20008000000 */
        /* <DEDUP_REMOVED lines=8> */
.L_x_12:
[----:B------:R-:W1:Y:S02]  /*7a90*/  SYNCS.PHASECHK.TRANS64.TRYWAIT P3, [UR13+0x10010], RZ ;  /* 0x010010ffff0075a7 */ /* 0x000e64000806110d */
[----:B-1----:R-:W-:Y:S05]  /*7aa0*/  @!P3 BRA `(.L_x_13) ;  /* 0x000000440060b947 */ /* 0x002fea0003800000 */
.L_x_22:
[----:B------:R-:W2:Y:S04]  /*7ab0*/  LDL R159, [R1+0xf4] ;  /* 0x0000f400019f7983 */ /* 0x000ea80000100800 */
[----:B------:R1:W3:Y:S01]  /*7ac0*/  LDL R155, [R1+0x3c] ;  /* 0x00003c00019b7983 */ /* 0x0002e20000100800 */
[----:B------:R-:W-:Y:S06]  /*7ad0*/  BAR.SYNC.DEFER_BLOCKING 0x0 ;  /* 0x0000000000007b1d */ /* 0x000fec0000010000 */
[----:B------:R-:W-:Y:S01]  /*7ae0*/  LDTM.16dp32bit_t0_t15.x32 R4, tmem[UR11+0x100000] ;  /* 0x1000000b000479ee */ /* 0x000fe20008a80000 */
[----:B------:R-:W4:Y:S01]  /*7af0*/  LDTM.16dp32bit_t16_t31.x32 R4, tmem[UR11+0x100020] ;  /* 0x1000200b000479ee */ /* 0x000f220008aa0000 */
[----:B------:R-:W5:Y:S01]  /*7b00*/  S2R R156, SR_TID.X ;  /* 0x00000000009c7919 */ /* 0x000f620000002100 */
[----:B------:R-:W2:Y:S01]  /*7b10*/  @!P2 SYNCS.CCTL.IV [UR13+0x10010] ;  /* 0x01001000ff00a9b1 */ /* 0x000ea2000800000d */
[----:B------:R-:W-:Y:S01]  /*7b20*/  NOP ;  /* 0x0000000000007918 */ /* 0x000fe20000000000 */
[----:B----4-:R-:W-:Y:S01]  /*7b30*/  FMUL R150, R4, UR57 ;  /* 0x0000003904967c20 */ /* 0x010fe20008400000 */
[----:B------:R-:W-:Y:S01]  /*7b40*/  FMUL R152, R5, UR57 ;  /* 0x0000003905987c20 */ /* 0x000fe20008400000 */
[----:B------:R-:W-:-:S05]  /*7b50*/  FMUL R153, R6, UR57 ;  /* 0x0000003906997c20 */ /* 0x000fca0008400000 */
[----:B------:R-:W-:Y:S01]  /*7b60*/  FMNMX3 R150, R150, R152, R153, !PT ;  /* 0x0000009896967276 */ /* 0x000fe20007800099 */
        /* <DEDUP_REMOVED lines=42> */
[----:B------:R-:W-:-:S05]  /*7e10*/  FMUL R152, R35, UR57 ;  /* 0x0000003923987c20 */ /* 0x000fca0008400000 */
[----:B------:R-:W-:-:S05]  /*7e20*/  FMNMX R150, R152, R150, !PT ;  /* 0x0000009698967209 */ /* 0x000fca0007800000 */
[----:B------:R-:W4:Y:S02]  /*7e30*/  SHFL.BFLY PT, R152, R150, 0x10, 0x1f ;  /* 0x0e001f0096987f89 */ /* 0x000f2400000e0000 */
[----:B----4-:R-:W-:Y:S02]  /*7e40*/  FMNMX R150, R150, R152, !PT ;  /* 0x0000009896967209 */ /* 0x010fe40007800000 */
[----:B-----5:R-:W-:-:S04]  /*7e50*/  LOP3.LUT R152, R156, 0xff, RZ, 0xc0, !PT ;  /* 0x000000ff9c987812 */ /* 0x020fc800078ec0ff */
[----:B------:R-:W-:Y:S02]  /*7e60*/  LEA R152, R152, UR13, 0x2 ;  /* 0x0000000d98987c11 */ /* 0x000fe4000f8e10ff */
[C---:B------:R-:W-:Y:S02]  /*7e70*/  LOP3.LUT R154, R156.reuse, 0xf, RZ, 0xc0, !PT ;  /* 0x0000000f9c9a7812 */ /* 0x040fe400078ec0ff */
[----:B------:R-:W-:Y:S01]  /*7e80*/  LOP3.LUT R153, R156, 0x60, RZ, 0xc0, !PT ;  /* 0x000000609c997812 */ /* 0x000fe200078ec0ff */
[----:B--2---:R-:W-:Y:S01]  /*7e90*/  @!P5 STS [R159+0x4000], R150 ;  /* 0x004000969f00d388 */ /* 0x004fe20000000800 */
[----:B------:R-:W-:Y:S06]  /*7ea0*/  BAR.SYNC.DEFER_BLOCKING 0x0 ;  /* 0x0000000000007b1d */ /* 0x000fec0000010000 */
[----:B---3--:R-:W2:Y:S04]  /*7eb0*/  @!P6 LDS R155, [R152+0x4000] ;  /* 0x00400000989be984 */ /* 0x008ea80000000800 */
[----:B--2---:R-:W2:Y:S01]  /*7ec0*/  SHFL.BFLY PT, R150, R155, 0x1, 0x1f ;  /* 0x0c201f009b967f89 */ /* 0x004ea200000e0000 */
[----:B------:R-:W-:Y:S01]  /*7ed0*/  IMAD R153, R154, 0x2, R153 ;  /* 0x000000029a997824 */ /* 0x000fe200078e0299 */
[----:B--2---:R-:W-:-:S05]  /*7ee0*/  FMNMX R150, R155, R150, !PT ;  /* 0x000000969b967209 */ /* 0x004fca0007800000 */
[----:B------:R-:W-:Y:S01]  /*7ef0*/  @P0 STS [R152+0x4000], R150 ;  /* 0x0040009698000388 */ /* 0x000fe20000000800 */
[----:B------:R-:W-:Y:S01]  /*7f00*/  LEA R153, R153, UR13, 0x2 ;  /* 0x0000000d99997c11 */ /* 0x000fe2000f8e10ff */
[----:B------:R-:W-:Y:S06]  /*7f10*/  BAR.SYNC.DEFER_BLOCKING 0x0 ;  /* 0x0000000000007b1d */ /* 0x000fec0000010000 */
[----:B------:R-:W2:Y:S04]  /*7f20*/  LDS R150, [R153+0x4000] ;  /* 0x0040000099967984 */ /* 0x000ea80000000800 */
[----:B------:R3:W-:Y:S01]  /*7f30*/  @!P6 STL [R1+0x3c], R155 ;  /* 0x00003c9b0100e387 */ /* 0x0007e20000100800 */
[----:B--2---:R-:W-:-:S05]  /*7f40*/  FMNMX R150, R150, R158, !PT ;  /* 0x0000009e96967209 */ /* 0x004fca0007800000 */
[--C-:B------:R-:W-:Y:S01]  /*7f50*/  FFMA R154, R4, UR57, -R150.reuse ;  /* 0x00000039049a7c23 */ /* 0x100fe20008000896 */
[--C-:B------:R-:W-:Y:S01]  /*7f60*/  FFMA R5, R5, UR57, -R150.reuse ;  /* 0x0000003905057c23 */ /* 0x100fe20008000896 */
[--C-:B------:R-:W-:Y:S02]  /*7f70*/  FFMA R6, R6, UR57, -R150.reuse ;  /* 0x0000003906067c23 */ /* 0x100fe40008000896 */
[----:B------:R-:W-:Y:S01]  /*7f80*/  FMUL R154, R154, 1.4426950216293334961 ;  /* 0x3fb8aa3b9a9a7820 */ /* 0x000fe20000400000 */
[----:B------:R-:W-:Y:S01]  /*7f90*/  FMUL R5, R5, 1.4426950216293334961 ;  /* 0x3fb8aa3b05057820 */ /* 0x000fe20000400000 */
[----:B------:R-:W-:Y:S01]  /*7fa0*/  FMUL R6, R6, 1.4426950216293334961 ;  /* 0x3fb8aa3b06067820 */ /* 0x000fe20000400000 */
[--C-:B------:R-:W-:Y:S02]  /*7fb0*/  FFMA R7, R7, UR57, -R150.reuse ;  /* 0x0000003907077c23 */ /* 0x100fe40008000896 */
[----:B---3--:R-:W-:Y:S01]  /*7fc0*/  MUFU.EX2 R155, R5 ;  /* 0x00000005009b7308 */ /* 0x008fe20000000800 */
[----:B------:R-:W-:Y:S01]  /*7fd0*/  FFMA R8, R8, UR57, -R150 ;  /* 0x0000003908087c23 */ /* 0x000fe20008000896 */
[----:B------:R-:W-:-:S06]  /*7fe0*/  FMUL R7, R7, 1.4426950216293334961 ;  /* 0x3fb8aa3b07077820 */ /* 0x000fcc0000400000 */
[----:B------:R-:W2:Y:S01]  /*7ff0*/  MUFU.EX2 R154, R154 ;  /* 0x0000009a009a7308 */ /* 0x000ea20000000800 */
[----:B------:R-:W-:Y:S01]  /*8000*/  FMUL R8, R8, 1.4426950216293334961 ;  /* 0x3fb8aa3b08087820 */ /* 0x000fe20000400000 */
[----:B------:R-:W-:-:S06]  /*8010*/  FFMA R9, R9, UR57, -R150 ;  /* 0x0000003909097c23 */ /* 0x000fcc0008000896 */
[----:B------:R3:W4:Y:S02]  /*8020*/  MUFU.EX2 R232, R6 ;  /* 0x0000000600e87308 */ /* 0x0007240000000800 */
[--C-:B---3--:R-:W-:Y:S02]  /*8030*/  FFMA R6, R23, UR57, -R150.reuse ;  /* 0x0000003917067c23 */ /* 0x108fe40008000896 */
[----:B------:R-:W3:Y:S04]  /*8040*/  LDL.LU R23, [R1+0x38] ;  /* 0x0000380001177983 */ /* 0x000ee80000300800 */
[----:B------:R2:W5:Y:S01]  /*8050*/  MUFU.EX2 R233, R7 ;  /* 0x0000000700e97308 */ /* 0x0005620000000800 */
[----:B------:R-:W-:Y:S01]  /*8060*/  FMUL R9, R9, 1.4426950216293334961 ;  /* 0x3fb8aa3b09097820 */ /* 0x000fe20000400000 */
[--C-:B------:R-:W-:Y:S01]  /*8070*/  FFMA R10, R10, UR57, -R150.reuse ;  /* 0x000000390a0a7c23 */ /* 0x100fe20008000896 */
[----:B------:R-:W-:-:S05]  /*8080*/  FFMA R11, R11, UR57, -R150 ;  /* 0x000000390b0b7c23 */ /* 0x000fca0008000896 */
[----:B------:R-:W0:Y:S01]  /*8090*/  MUFU.EX2 R242, R8 ;  /* 0x0000000800f27308 */ /* 0x000e220000000800 */
[----:B------:R-:W-:Y:S01]  /*80a0*/  FMUL R10, R10, 1.4426950216293334961 ;  /* 0x3fb8aa3b0a0a7820 */ /* 0x000fe20000400000 */
[----:B--2---:R-:W-:Y:S01]  /*80b0*/  FADD R7, R154, R155 ;  /* 0x0000009b9a077221 */ /* 0x004fe20000000000 */
[----:B------:R-:W-:Y:S01]  /*80c0*/  FMUL R11, R11, 1.4426950216293334961 ;  /* 0x3fb8aa3b0b0b7820 */ /* 0x000fe20000400000 */
[----:B------:R-:W-:-:S04]  /*80d0*/  FFMA R12, R12, UR57, -R150 ;  /* 0x000000390c0c7c23 */ /* 0x000fc80008000896 */
[----:B------:R-:W2:Y:S01]  /*80e0*/  MUFU.EX2 R243, R9 ;  /* 0x0000000900f37308 */ /* 0x000ea20000000800 */
[----:B----4-:R-:W-:Y:S01]  /*80f0*/  FADD R7, R232, R7 ;  /* 0x00000007e8077221 */ /* 0x010fe20000000000 */
[----:B------:R-:W-:Y:S01]  /*8100*/  FMUL R12, R12, 1.4426950216293334961 ;  /* 0x3fb8aa3b0c0c7820 */ /* 0x000fe20000400000 */
[----:B------:R-:W-:-:S05]  /*8110*/  FFMA R13, R13, UR57, -R150 ;  /* 0x000000390d0d7c23 */ /* 0x000fca0008000896 */
[----:B------:R-:W4:Y:S01]  /*8120*/  MUFU.EX2 R244, R10 ;  /* 0x0000000a00f47308 */ /* 0x000f220000000800 */
[----:B-----5:R-:W-:Y:S01]  /*8130*/  FADD R7, R233, R7 ;  /* 0x00000007e9077221 */ /* 0x020fe20000000000 */
[----:B------:R-:W-:Y:S01]  /*8140*/  FMUL R13, R13, 1.4426950216293334961 ;  /* 0x3fb8aa3b0d0d7820 */ /* 0x000fe20000400000 */
[----:B------:R-:W-:-:S05]  /*8150*/  FFMA R14, R14, UR57, -R150 ;  /* 0x000000390e0e7c23 */ /* 0x000fca0008000896 */
[----:B------:R-:W5:Y:S01]  /*8160*/  MUFU.EX2 R247, R11 ;  /* 0x0000000b00f77308 */ /* 0x000f620000000800 */
[----:B0-----:R-:W-:Y:S01]  /*8170*/  FADD R7, R242, R7 ;  /* 0x00000007f2077221 */ /* 0x001fe20000000000 */
[----:B------:R-:W-:Y:S01]  /*8180*/  FMUL R14, R14, 1.4426950216293334961 ;  /* 0x3fb8aa3b0e0e7820 */ /* 0x000fe20000400000 */
[----:B------:R-:W-:-:S05]  /*8190*/  FFMA R15, R15, UR57, -R150 ;  /* 0x000000390f0f7c23 */ /* 0x000fca0008000896 */
[----:B------:R-:W0:Y:S01]  /*81a0*/  MUFU.EX2 R245, R12 ;  /* 0x0000000c00f57308 */ /* 0x000e220000000800 */
[----:B--2---:R-:W-:Y:S01]  /*81b0*/  FADD R8, R243, R7 ;  /* 0x00000007f3087221 */ /* 0x004fe20000000000 */
[----:B------:R-:W-:Y:S01]  /*81c0*/  FMUL R15, R15, 1.4426950216293334961 ;  /* 0x3fb8aa3b0f0f7820 */ /* 0x000fe20000400000 */
[----:B------:R-:W-:-:S05]  /*81d0*/  FFMA R16, R16, UR57, -R150 ;  /* 0x0000003910107c23 */ /* 0x000fca0008000896 */
[----:B------:R-:W2:Y:S01]  /*81e0*/  MUFU.EX2 R246, R13 ;  /* 0x0000000d00f67308 */ /* 0x000ea20000000800 */
[----:B----4-:R-:W-:Y:S01]  /*81f0*/  FADD R8, R244, R8 ;  /* 0x00000008f4087221 */ /* 0x010fe20000000000 */
[----:B------:R-:W-:Y:S01]  /*8200*/  FFMA R4, R17, UR57, -R150 ;  /* 0x0000003911047c23 */ /* 0x000fe20008000896 */
[----:B------:R-:W-:-:S05]  /*8210*/  FMUL R16, R16, 1.4426950216293334961 ;  /* 0x3fb8aa3b10107820 */ /* 0x000fca0000400000 */
[----:B------:R-:W4:Y:S01]  /*8220*/  MUFU.EX2 R248, R14 ;  /* 0x0000000e00f87308 */ /* 0x000f220000000800 */
[----:B-----5:R-:W-:Y:S01]  /*8230*/  FADD R9, R247, R8 ;  /* 0x00000008f7097221 */ /* 0x020fe20000000000 */
[----:B------:R-:W-:Y:S01]  /*8240*/  FMUL R4, R4, 1.4426950216293334961 ;  /* 0x3fb8aa3b04047820 */ /* 0x000fe20000400000 */
[----:B------:R-:W-:-:S05]  /*8250*/  FFMA R5, R18, UR57, -R150 ;  /* 0x0000003912057c23 */ /* 0x000fca0008000896 */
[----:B------:R-:W5:Y:S01]  /*8260*/  MUFU.EX2 R249, R15 ;  /* 0x0000000f00f97308 */ /* 0x000f620000000800 */
[----:B0-----:R-:W-:Y:S01]  /*8270*/  FADD R9, R245, R9 ;  /* 0x00000009f5097221 */ /* 0x001fe20000000000 */
[----:B------:R-:W-:-:S06]  /*8280*/  FMUL R5, R5, 1.4426950216293334961 ;  /* 0x3fb8aa3b05057820 */ /* 0x000fcc0000400000 */
[----:B------:R-:W0:Y:S01]  /*8290*/  MUFU.EX2 R17, R16 ;  /* 0x0000001000117308 */ /* 0x000e220000000800 */
[----:B--2---:R-:W-:-:S07]  /*82a0*/  FADD R9, R246, R9 ;  /* 0x00000009f6097221 */ /* 0x004fce0000000000 */
[----:B------:R2:W0:Y:S01]  /*82b0*/  MUFU.EX2 R18, R4 ;  /* 0x0000000400127308 */ /* 0x0004220000000800 */
[----:B----4-:R-:W-:Y:S01]  /*82c0*/  FADD R9, R248, R9 ;  /* 0x00000009f8097221 */ /* 0x010fe20000000000 */
[--C-:B------:R-:W-:Y:S01]  /*82d0*/  FFMA R21, R21, UR57, -R150.reuse ;  /* 0x0000003915157c23 */ /* 0x100fe20008000896 */
[----:B--2---:R-:W-:-:S05]  /*82e0*/  FFMA R4, R19, UR57, -R150 ;  /* 0x0000003913047c23 */ /* 0x004fca0008000896 */
[----:B------:R2:W4:Y:S01]  /*82f0*/  MUFU.EX2 R19, R5 ;  /* 0x0000000500137308 */ /* 0x0005220000000800 */
[----:B------:R-:W-:Y:S01]  /*8300*/  FMUL R4, R4, 1.4426950216293334961 ;  /* 0x3fb8aa3b04047820 */ /* 0x000fe20000400000 */
[----:B-----5:R-:W-:Y:S01]  /*8310*/  FADD R11, R249, R9 ;  /* 0x00000009f90b7221 */ /* 0x020fe20000000000 */
[----:B--2---:R-:W-:-:S05]  /*8320*/  FFMA R5, R20, UR57, -R150 ;  /* 0x0000003914057c23 */ /* 0x004fca0008000896 */
[----:B------:R2:W5:Y:S01]  /*8330*/  MUFU.EX2 R20, R4 ;  /* 0x0000000400147308 */ /* 0x0005620000000800 */
[----:B------:R-:W-:Y:S01]  /*8340*/  FMUL R5, R5, 1.4426950216293334961 ;  /* 0x3fb8aa3b05057820 */ /* 0x000fe20000400000 */
[----:B------:R-:W-:Y:S01]  /*8350*/  FFMA R22, R22, UR57, -R150 ;  /* 0x0000003916167c23 */ /* 0x000fe20008000896 */
[----:B0-----:R-:W-:Y:S01]  /*8360*/  FADD R11, R17, R11 ;  /* 0x0000000b110b7221 */ /* 0x001fe20000000000 */
[----:B--2---:R-:W-:-:S04]  /*8370*/  FMUL R4, R21, 1.4426950216293334961 ;  /* 0x3fb8aa3b15047820 */ /* 0x004fc80000400000 */
[----:B------:R0:W2:Y:S01]  /*8380*/  MUFU.EX2 R156, R5 ;  /* 0x00000005009c7308 */ /* 0x0000a20000000800 */
[----:B------:R-:W-:Y:S01]  /*8390*/  FADD R12, R18, R11 ;  /* 0x0000000b120c7221 */ /* 0x000fe20000000000 */
[----:B------:R-:W-:Y:S01]  /*83a0*/  FMUL R6, R6, 1.4426950216293334961 ;  /* 0x3fb8aa3b06067820 */ /* 0x000fe20000400000 */
[----:B------:R-:W-:Y:S01]  /*83b0*/  FFMA R157, R24, UR57, -R150 ;  /* 0x00000039189d7c23 */ /* 0x000fe20008000896 */
[----:B0-----:R-:W-:-:S04]  /*83c0*/  FMUL R5, R22, 1.4426950216293334961 ;  /* 0x3fb8aa3b16057820 */ /* 0x001fc80000400000 */
[----:B------:R-:W0:Y:S01]  /*83d0*/  MUFU.EX2 R4, R4 ;  /* 0x0000000400047308 */ /* 0x000e220000000800 */
        /* <DEDUP_REMOVED lines=8> */
[----:B--2---:R-:W-:Y:S01]  /*8460*/  FADD R13, R156, R13 ;  /* 0x0000000d9c0d7221 */ /* 0x004fe20000000000 */
[----:B------:R-:W-:Y:S01]  /*8470*/  FMUL R8, R26, 1.4426950216293334961 ;  /* 0x3fb8aa3b1a087820 */ /* 0x000fe20000400000 */
[----:B------:R-:W-:-:S05]  /*8480*/  FFMA R27, R27, UR57, -R150 ;  /* 0x000000391b1b7c23 */ /* 0x000fca0008000896 */
[----:B------:R-:W2:Y:S01]  /*8490*/  MUFU.EX2 R157, R157 ;  /* 0x0000009d009d7308 */ /* 0x000ea20000000800 */
[----:B0-----:R-:W-:Y:S01]  /*84a0*/  FADD R13, R4, R13 ;  /* 0x0000000d040d7221 */ /* 0x001fe20000000000 */
[----:B------:R-:W-:Y:S01]  /*84b0*/  FMUL R10, R27, 1.4426950216293334961 ;  /* 0x3fb8aa3b1b0a7820 */ /* 0x000fe20000400000 */
[----:B------:R-:W-:-:S05]  /*84c0*/  FFMA R28, R28, UR57, -R150 ;  /* 0x000000391c1c7c23 */ /* 0x000fca0008000896 */
        /* <DEDUP_REMOVED lines=18> */
[----:B------:R-:W-:Y:S01]  /*85f0*/  FFMA R33, R33, UR57, -R150 ;  /* 0x0000003921217c23 */ /* 0x000fe20008000896 */
[----:B------:R-:W-:-:S05]  /*8600*/  FMUL R32, R32, 1.4426950216293334961 ;  /* 0x3fb8aa3b20207820 */ /* 0x000fca0000400000 */
[----:B------:R-:W4:Y:S01]  /*8610*/  MUFU.EX2 R12, R12 ;  /* 0x0000000c000c7308 */ /* 0x000f220000000800 */
[----:B-----5:R-:W-:Y:S01]  /*8620*/  FADD R15, R10, R15 ;  /* 0x0000000f0a0f7221 */ /* 0x020fe20000000000 */
[----:B------:R-:W-:Y:S01]  /*8630*/  FMUL R13, R33, 1.4426950216293334961 ;  /* 0x3fb8aa3b210d7820 */ /* 0x000fe20000400000 */
[----:B------:R-:W-:Y:S01]  /*8640*/  FFMA R34, R34, UR57, -R150 ;  /* 0x0000003922227c23 */ /* 0x000fe20008000896 */
[----:B------:R-:W-:-:S04]  /*8650*/  IMAD.MOV.U32 R24, RZ, RZ, R159 ;  /* 0x000000ffff187224 */ /* 0x000fc800078e009f */
[----:B------:R-:W5:Y:S01]  /*8660*/  MUFU.EX2 R14, R14 ;  /* 0x0000000e000e7308 */ /* 0x000f620000000800 */
[----:B--2---:R-:W-:Y:S01]  /*8670*/  FADD R15, R9, R15 ;  /* 0x0000000f090f7221 */ /* 0x004fe20000000000 */
[----:B------:R-:W-:Y:S01]  /*8680*/  FMUL R16, R34, 1.4426950216293334961 ;  /* 0x3fb8aa3b22107820 */ /* 0x000fe20000400000 */
[----:B------:R-:W-:-:S05]  /*8690*/  FFMA R35, R35, UR57, -R150 ;  /* 0x0000003923237c23 */ /* 0x000fca0008000896 */
[----:B------:R-:W2:Y:S01]  /*86a0*/  MUFU.EX2 R159, R32 ;  /* 0x00000020009f7308 */ /* 0x000ea20000000800 */
[----:B0-----:R-:W-:Y:S01]  /*86b0*/  FADD R15, R11, R15 ;  /* 0x0000000f0b0f7221 */ /* 0x001fe20000000000 */
[----:B------:R-:W-:-:S06]  /*86c0*/  FMUL R35, R35, 1.4426950216293334961 ;  /* 0x3fb8aa3b23237820 */ /* 0x000fcc0000400000 */
[----:B------:R-:W0:Y:S01]  /*86d0*/  MUFU.EX2 R13, R13 ;  /* 0x0000000d000d7308 */ /* 0x000e220000000800 */
[----:B----4-:R-:W-:-:S07]  /*86e0*/  FADD R21, R12, R15 ;  /* 0x0000000f0c157221 */ /* 0x010fce0000000000 */
[----:B------:R-:W4:Y:S01]  /*86f0*/  MUFU.EX2 R16, R16 ;  /* 0x0000001000107308 */ /* 0x000f220000000800 */
[----:B-----5:R-:W-:-:S07]  /*8700*/  FADD R21, R14, R21 ;  /* 0x000000150e157221 */ /* 0x020fce0000000000 */
[----:B------:R-:W5:Y:S01]  /*8710*/  MUFU.EX2 R15, R35 ;  /* 0x00000023000f7308 */ /* 0x000f620000000800 */
[----:B--2---:R-:W-:-:S04]  /*8720*/  FADD R21, R159, R21 ;  /* 0x000000159f157221 */ /* 0x004fc80000000000 */
[----:B0-----:R-:W-:-:S04]  /*8730*/  FADD R21, R13, R21 ;  /* 0x000000150d157221 */ /* 0x001fc80000000000 */
[----:B----4-:R-:W-:-:S04]  /*8740*/  FADD R21, R16, R21 ;  /* 0x0000001510157221 */ /* 0x010fc80000000000 */
[----:B-----5:R-:W-:-:S05]  /*8750*/  FADD R21, R15, R21 ;  /* 0x000000150f157221 */ /* 0x020fca0000000000 */
[----:B------:R-:W0:Y:S02]  /*8760*/  SHFL.BFLY PT, R22, R21, 0x10, 0x1f ;  /* 0x0e001f0015167f89 */ /* 0x000e2400000e0000 */
[----:B0-----:R-:W-:Y:S01]  /*8770*/  FADD R22, R21, R22 ;  /* 0x0000001615167221 */ /* 0x001fe20000000000 */
[----:B------:R-:W-:Y:S06]  /*8780*/  BAR.SYNC.DEFER_BLOCKING 0x0 ;  /* 0x0000000000007b1d */ /* 0x000fec0000010000 */
[----:B------:R-:W-:Y:S02]  /*8790*/  @!P5 STS [R24+0x4000], R22 ;  /* 0x004000161800d388 */ /* 0x000fe40000000800 */
[----:B------:R-:W-:Y:S06]  /*87a0*/  BAR.SYNC.DEFER_BLOCKING 0x0 ;  /* 0x0000000000007b1d */ /* 0x000fec0000010000 */
[----:B------:R-:W0:Y:S04]  /*87b0*/  @!P6 LDS R252, [R152+0x4000] ;  /* 0x0040000098fce984 */ /* 0x000e280000000800 */
[----:B0-----:R-:W0:Y:S02]  /*87c0*/  SHFL.BFLY PT, R21, R252, 0x1, 0x1f ;  /* 0x0c201f00fc157f89 */ /* 0x001e2400000e0000 */
[----:B0-----:R-:W-:-:S05]  /*87d0*/  FADD R21, R252, R21 ;  /* 0x00000015fc157221 */ /* 0x001fca0000000000 */
[----:B------:R3:W-:Y:S01]  /*87e0*/  @P0 STS [R152+0x4000], R21 ;  /* 0x0040001598000388 */ /* 0x0007e20000000800 */
[----:B------:R-:W-:Y:S01]  /*87f0*/  BAR.SYNC.DEFER_BLOCKING 0x0 ;  /* 0x0000000000007b1d */ /* 0x000fe20000010000 */
[----:B---3--:R-:W-:-:S05]  /*8800*/  IMAD.U32 R21, R23, -0x80000000, RZ ;  /* 0x8000000017157824 */ /* 0x008fca00078e00ff */
[----:B------:R0:W2:Y:S01]  /*8810*/  LDS R22, [R153+0x4000] ;  /* 0x0040000099167984 */ /* 0x0000a20000000800 */
[----:B------:R-:W3:Y:S01]  /*8820*/  SYNCS.PHASECHK.TRANS64.TRYWAIT P3, [UR15], R21 ;  /* 0x00000015ff0075a7 */ /* 0x000ee2000806110f */
[----:B------:R-:W-:Y:S02]  /*8830*/  F2FP.SATFINITE.E4M3.F32.PACK_AB_MERGE_C R152, R233, R232, RZ ;  /* 0x000000e8e998723e */ /* 0x000fe400048070ff */
[----:B------:R-:W-:Y:S02]  /*8840*/  F2FP.SATFINITE.E4M3.F32.PACK_AB_MERGE_C R248, R249, R248, RZ ;  /* 0x000000f8f9f8723e */ /* 0x000fe400048070ff */
[----:B------:R-:W-:Y:S02]  /*8850*/  F2FP.SATFINITE.E4M3.F32.PACK_AB_MERGE_C R19, R20, R19, RZ ;  /* 0x000000131413723e */ /* 0x000fe400048070ff */
[----:B0-----:R-:W-:Y:S02]  /*8860*/  F2FP.SATFINITE.E4M3.F32.PACK_AB_MERGE_C R153, R247, R244, RZ ;  /* 0x000000f4f799723e */ /* 0x001fe400048070ff */
[----:B------:R-:W-:-:S02]  /*8870*/  F2FP.SATFINITE.E4M3.F32.PACK_AB_MERGE_C R152, R155, R154, R152 ;  /* 0x0000009a9b98723e */ /* 0x000fc40004807098 */
[----:B------:R-:W-:Y:S02]  /*8880*/  F2FP.SATFINITE.E4M3.F32.PACK_AB_MERGE_C R153, R243, R242, R153 ;  /* 0x000000f2f399723e */ /* 0x000fe40004807099 */
[----:B------:R-:W-:Y:S02]  /*8890*/  F2FP.SATFINITE.E4M3.F32.PACK_AB_MERGE_C R154, R246, R245, R248 ;  /* 0x000000f5f69a723e */ /* 0x000fe400048070f8 */
[----:B------:R-:W-:Y:S01]  /*88a0*/  F2FP.SATFINITE.E4M3.F32.PACK_AB_MERGE_C R155, R18, R17, R19 ;  /* 0x00000011129b723e */ /* 0x000fe20004807013 */
[----:B--2---:R1:W-:Y:S01]  /*88b0*/  STL [R1+0x38], R22 ;  /* 0x0000381601007387 */ /* 0x0043e20000100800 */
[----:B---3--:R-:W-:Y:S05]  /*88c0*/  @!P3 BRA `(.L_x_14) ;  /* 0x0000003400e4b947 */ /* 0x008fea0003800000 */
.L_x_23:
[----:B------:R-:W-:Y:S02]  /*88d0*/  USHF.R.S32.HI UR5, URZ, 0x1f, UR20 ;  /* 0x0000001fff057899 */ /* 0x000fe40008011414 */
[----:B------:R-:W-:-:S04]  /*88e0*/  IADD3 R18, P3, PT, R170, UR20, RZ ;  /* 0x00000014aa127c10 */ /* 0x000fc8000ff7e0ff */
[----:B------:R-:W-:-:S05]  /*88f0*/  IADD3.X R19, PT, PT, R171, UR5, RZ, P3, !PT ;  /* 0x00000005ab137c10 */ /* 0x000fca0009ffe4ff */
[----:B------:R0:W2:Y:S02]  /*8900*/  LDG.E.U8 R17, desc[UR30][R18.64] ;  /* 0x0000001e12117981 */ /* 0x0000a4000c1e1100 */
[----:B0-----:R-:W-:-:S04]  /*8910*/  IADD3 R18, P3, PT, R162, UR20, RZ ;  /* 0x00000014a2127c10 */ /* 0x001fc8000ff7e0ff */
[----:B------:R-:W-:Y:S02]  /*8920*/  IADD3.X R19, PT, PT, R163, UR5, RZ, P3, !PT ;  /* 0x00000005a3137c10 */ /* 0x000fe40009ffe4ff */
[----:B------:R-:W-:-:S03]  /*8930*/  IADD3 R20, P3, PT, R144, UR20, RZ ;  /* 0x0000001490147c10 */ /* 0x000fc6000ff7e0ff */
[----:B------:R-:W3:Y:S01]  /*8940*/  LDG.E.U8 R18, desc[UR30][R18.64] ;  /* 0x0000001e12127981 */ /* 0x000ee2000c1e1100 */
[----:B------:R-:W-:-:S05]  /*8950*/  IADD3.X R21, PT, PT, R145, UR5, RZ, P3, !PT ;  /* 0x0000000591157c10 */ /* 0x000fca0009ffe4ff */
[----:B------:R0:W4:Y:S02]  /*8960*/  LDG.E.U8 R25, desc[UR30][R20.64] ;  /* 0x0000001e14197981 */ /* 0x000124000c1e1100 */
[----:B0-----:R-:W-:-:S04]  /*8970*/  IADD3 R20, P3, PT, R136, UR20, RZ ;  /* 0x0000001488147c10 */ /* 0x001fc8000ff7e0ff */
[----:B------:R-:W-:-:S05]  /*8980*/  IADD3.X R21, PT, PT, R137, UR5, RZ, P3, !PT ;  /* 0x0000000589157c10 */ /* 0x000fca0009ffe4ff */
[----:B------:R0:W5:Y:S02]  /*8990*/  LDG.E.U8 R24, desc[UR30][R20.64] ;  /* 0x0000001e14187981 */ /* 0x000164000c1e1100 */
[----:B0-----:R-:W-:-:S04]  /*89a0*/  IADD3 R20, P3, PT, R128, UR20, RZ ;  /* 0x0000001480147c10 */ /* 0x001fc8000ff7e0ff */
[----:B------:R-:W-:-:S05]  /*89b0*/  IADD3.X R21, PT, PT, R129, UR5, RZ, P3, !PT ;  /* 0x0000000581157c10 */ /* 0x000fca0009ffe4ff */
[----:B------:R0:W2:Y:S02]  /*89c0*/  LDG.E.U8 R23, desc[UR30][R20.64] ;  /* 0x0000001e14177981 */ /* 0x0000a4000c1e1100 */
[----:B0-----:R-:W-:-:S04]  /*89d0*/  IADD3 R20, P3, PT, R120, UR20, RZ ;  /* 0x0000001478147c10 */ /* 0x001fc8000ff7e0ff */
[----:B------:R-:W-:-:S05]  /*89e0*/  IADD3.X R21, PT, PT, R121, UR5, RZ, P3, !PT ;  /* 0x0000000579157c10 */ /* 0x000fca0009ffe4ff */
[----:B-1----:R0:W2:Y:S02]  /*89f0*/  LDG.E.U8 R22, desc[UR30][R20.64] ;  /* 0x0000001e14167981 */ /* 0x0020a4000c1e1100 */
[----:B0-----:R-:W-:-:S04]  /*8a00*/  IADD3 R20, P3, PT, R112, UR20, RZ ;  /* 0x0000001470147c10 */ /* 0x001fc8000ff7e0ff */
[----:B------:R-:W-:Y:S02]  /*8a10*/  IADD3.X R21, PT, PT, R113, UR5, RZ, P3, !PT ;  /* 0x0000000571157c10 */ /* 0x000fe40009ffe4ff */
[----:B------:R-:W-:-:S04]  /*8a20*/  IADD3 R26, P3, PT, R104, UR20, RZ ;  /* 0x00000014681a7c10 */ /* 0x000fc8000ff7e0ff */
        /* <DEDUP_REMOVED lines=35> */
[----:B------:R0:W5:Y:S01]  /*8c60*/  LDG.E.U8 R233, desc[UR30][R26.64] ;  /* 0x0000001e1ae97981 */ /* 0x000162000c1e1100 */
[----:B------:R-:W-:Y:S02]  /*8c70*/  F2FP.SATFINITE.E4M3.F32.PACK_AB_MERGE_C R5, R6, R5, RZ ;  /* 0x000000050605723e */ /* 0x000fe400048070ff */
        /* <DEDUP_REMOVED lines=9> */
[----:B------:R-:W-:Y:S02]  /*8d10*/  IADD3.X R27, PT, PT, R119, UR5, RZ, P3, !PT ;  /* 0x00000005771b7c10 */ /* 0x000fe40009ffe4ff */
[----:B------:R-:W-:-:S03]  /*8d20*/  IADD3 R14, P3, PT, R110, UR20, RZ ;  /* 0x000000146e0e7c10 */ /* 0x000fc6000ff7e0ff */
[----:B------:R-:W5:Y:S01]  /*8d30*/  LDG.E.U8 R26, desc[UR30][R26.64] ;  /* 0x0000001e1a1a7981 */ /* 0x000f62000c1e1100 */
[----:B------:R-:W-:Y:S02]  /*8d40*/  F2FP.SATFINITE.E4M3.F32.PACK_AB_MERGE_C R16, R15, R16, RZ ;  /* 0x000000100f10723e */ /* 0x000fe400048070ff */
[----:B------:R-:W-:-:S05]  /*8d50*/  IADD3.X R15, PT, PT, R111, UR5, RZ, P3, !PT ;  /* 0x000000056f0f7c10 */ /* 0x000fca0009ffe4ff */
[----:B------:R0:W5:Y:S04]  /*8d60*/  LDG.E.U8 R27, desc[UR30][R14.64] ;  /* 0x0000001e0e1b7981 */ /* 0x000168000c1e1100 */
[----:B--2---:R1:W-:Y:S01]  /*8d70*/  STS.U8 [R0+UR13+0x8000], R17 ;  /* 0x0080001100007988 */ /* 0x0043e2000800000d */
[----:B0-----:R-:W-:-:S04]  /*8d80*/  IADD3 R14, P3, PT, R102, UR20, RZ ;  /* 0x00000014660e7c10 */ /* 0x001fc8000ff7e0ff */
[----:B------:R-:W-:-:S05]  /*8d90*/  IADD3.X R15, PT, PT, R103, UR5, RZ, P3, !PT ;  /* 0x00000005670f7c10 */ /* 0x000fca0009ffe4ff */
[----:B-1----:R0:W2:Y:S04]  /*8da0*/  LDG.E.U8 R17, desc[UR30][R14.64] ;  /* 0x0000001e0e117981 */ /* 0x0020a8000c1e1100 */
[----:B---3--:R1:W-:Y:S01]  /*8db0*/  STS.U8 [R0+UR13+0x8400], R18 ;  /* 0x0084001200007988 */ /* 0x0083e2000800000d */
[----:B0-----:R-:W-:-:S04]  /*8dc0*/  IADD3 R14, P3, PT, R94, UR20, RZ ;  /* 0x000000145e0e7c10 */ /* 0x001fc8000ff7e0ff */
[----:B------:R-:W-:-:S05]  /*8dd0*/  IADD3.X R15, PT, PT, R95, UR5, RZ, P3, !PT ;  /* 0x000000055f0f7c10 */ /* 0x000fca0009ffe4ff */
[----:B-1----:R0:W3:Y:S04]  /*8de0*/  LDG.E.U8 R18, desc[UR30][R14.64] ;  /* 0x0000001e0e127981 */ /* 0x0020e8000c1e1100 */
[----:B----4-:R1:W-:Y:S01]  /*8df0*/  STS.U8 [R0+UR13+0x8800], R25 ;  /* 0x0088001900007988 */ /* 0x0103e2000800000d */
[----:B0-----:R-:W-:-:S04]  /*8e00*/  IADD3 R14, P3, PT, R38, UR20, RZ ;  /* 0x00000014260e7c10 */ /* 0x001fc8000ff7e0ff */
[----:B------:R-:W-:-:S05]  /*8e10*/  IADD3.X R15, PT, PT, R39, UR5, RZ, P3, !PT ;  /* 0x00000005270f7c10 */ /* 0x000fca0009ffe4ff */
[----:B-1----:R0:W4:Y:S04]  /*8e20*/  LDG.E.U8 R25, desc[UR30][R14.64] ;  /* 0x0000001e0e197981 */ /* 0x002128000c1e1100 */
[----:B-----5:R1:W-:Y:S01]  /*8e30*/  STS.U8 [R0+UR13+0x8c00], R24 ;  /* 0x008c001800007988 */ /* 0x0203e2000800000d */
[----:B0-----:R-:W-:-:S04]  /*8e40*/  IADD3 R14, P3, PT, R46, UR20, RZ ;  /* 0x000000142e0e7c10 */ /* 0x001fc8000ff7e0ff */
[----:B------:R-:W-:-:S05]  /*8e50*/  IADD3.X R15, PT, PT, R47, UR5, RZ, P3, !PT ;  /* 0x000000052f0f7c10 */ /* 0x000fca0009ffe4ff */
[----:B-1----:R0:W5:Y:S04]  /*8e60*/  LDG.E.U8 R24, desc[UR30][R14.64] ;  /* 0x0000001e0e187981 */ /* 0x002168000c1e1100 */
[----:B------:R1:W-:Y:S01]  /*8e70*/  STS.U8 [R0+UR13+0x9000], R23 ;  /* 0x0090001700007988 */ /* 0x0003e2000800000d */
[----:B0-----:R-:W-:-:S04]  /*8e80*/  IADD3 R14, P3, PT, R54, UR20, RZ ;  /* 0x00000014360e7c10 */ /* 0x001fc8000ff7e0ff */
[----:B------:R-:W-:-:S05]  /*8e90*/  IADD3.X R15, PT, PT, R55, UR5, RZ, P3, !PT ;  /* 0x00000005370f7c10 */ /* 0x000fca0009ffe4ff */
[----:B-1----:R0:W2:Y:S04]  /*8ea0*/  LDG.E.U8 R23, desc[UR30][R14.64] ;  /* 0x0000001e0e177981 */ /* 0x0020a8000c1e1100 */
        /* <DEDUP_REMOVED lines=11> */
[----:B-1----:R0:W3:Y:S04]  /*8f60*/  LDG.E.U8 R20, desc[UR30][R14.64] ;  /* 0x0000001e0e147981 */ /* 0x0020e8000c1e1100 */
[----:B------:R1:W-:Y:S01]  /*8f70*/  STS.U8 [R0+UR13+0xa000], R19 ;  /* 0x00a0001300007988 */ /* 0x0003e2000800000d */
[----:B0-----:R-:W-:-:S04]  /*8f80*/  IADD3 R14, P3, PT, R86, UR20, RZ ;  /* 0x00000014560e7c10 */ /* 0x001fc8000ff7e0ff */
[----:B------:R-:W-:-:S05]  /*8f90*/  IADD3.X R15, PT, PT, R87, UR5, RZ, P3, !PT ;  /* 0x00000005570f7c10 */ /* 0x000fca0009ffe4ff */
[----:B-1----:R0:W4:Y:S04]  /*8fa0*/  LDG.E.U8 R19, desc[UR30][R14.64] ;  /* 0x0000001e0e137981 */ /* 0x002128000c1e1100 */
[----:B------:R1:W-:Y:S01]  /*8fb0*/  STS.U8 [R0+UR13+0xa400], R28 ;  /* 0x00a4001c00007988 */ /* 0x0003e2000800000d */
[----:B0-----:R-:W-:-:S04]  /*8fc0*/  IADD3 R14, P3, PT, R166, UR20, RZ ;  /* 0x00000014a60e7c10 */ /* 0x001fc8000ff7e0ff */
[----:B------:R-:W-:-:S05]  /*8fd0*/  IADD3.X R15, PT, PT, R167, UR5, RZ, P3, !PT ;  /* 0x00000005a70f7c10 */ /* 0x000fca0009ffe4ff */
[----:B-1----:R0:W5:Y:S04]  /*8fe0*/  LDG.E.U8 R28, desc[UR30][R14.64] ;  /* 0x0000001e0e1c7981 */ /* 0x002168000c1e1100 */
        /* <DEDUP_REMOVED lines=19> */
[----:B-1----:R0:W5:Y:S01]  /*9120*/  LDG.E.U8 R33, desc[UR30][R14.64] ;  /* 0x0000001e0e217981 */ /* 0x002162000c1e1100 */
[----:B------:R-:W-:-:S03]  /*9130*/  LOP3.LUT R242, R0, 0x20, RZ, 0x3c, !PT ;  /* 0x0000002000f27812 */ /* 0x000fc600078e3cff */
        /* <DEDUP_REMOVED lines=96> */
[----:B------:R0:W5:Y:S01]  /*9740*/  LDG.E.U8 R242, desc[UR30][R14.64] ;  /* 0x0000001e0ef27981 */ /* 0x000162000c1e1100 */
[----:B------:R-:W2:Y:S03]  /*9750*/  S2R R244, SR_TID.X ;  /* 0x0000000000f47919 */ /* 0x000ea60000002100 */
[----:B------:R2:W-:Y:S01]  /*9760*/  STS.U8 [R245+UR13+0x9e00], R35 ;  /* 0x009e0023f5007988 */ /* 0x0005e2000800000d */
[----:B0-----:R-:W-:-:S04]  /*9770*/  IADD3 R14, P3, PT, R82, UR20, RZ ;  /* 0x00000014520e7c10 */ /* 0x001fc8000ff7e0ff */
[----:B------:R-:W-:-:S05]  /*9780*/  IADD3.X R15, PT, PT, R83, UR5, RZ, P3, !PT ;  /* 0x00000005530f7c10 */ /* 0x000fca0009ffe4ff */
[----:B-1----:R0:W5:Y:S04]  /*9790*/  LDG.E.U8 R34, desc[UR30][R14.64] ;  /* 0x0000001e0e227981 */ /* 0x002168000c1e1100 */
[----:B------:R-:W-:Y:S01]  /*97a0*/  STS.U8 [R245+UR13+0xa200], R232 ;  /* 0x00a200e8f5007988 */ /* 0x000fe2000800000d */
[----:B0-----:R-:W-:-:S04]  /*97b0*/  IADD3 R14, P3, PT, R90, UR20, RZ ;  /* 0x000000145a0e7c10 */ /* 0x001fc8000ff7e0ff */
[----:B------:R-:W-:-:S05]  /*97c0*/  IADD3.X R15, PT, PT, R91, UR5, RZ, P3, !PT ;  /* 0x000000055b0f7c10 */ /* 0x000fca0009ffe4ff */
[----:B------:R0:W5:Y:S01]  /*97d0*/  LDG.E.U8 R14, desc[UR30][R14.64] ;  /* 0x0000001e0e0e7981 */ /* 0x000162000c1e1100 */
[----:B--2---:R-:W-:Y:S01]  /*97e0*/  LOP3.LUT R35, R244, 0x80, RZ, 0xc0, !PT ;  /* 0x00000080f4237812 */ /* 0x004fe200078ec0ff */
[----:B------:R-:W-:Y:S01]  /*97f0*/  ULEA UR15, UR21, UR13, 0x3 ;  /* 0x0000000d150f7291 */ /* 0x000fe2000f8e18ff */
[----:B------:R-:W-:Y:S01]  /*9800*/  LOP3.LUT R243, R0, 0x60, RZ, 0x3c, !PT ;  /* 0x0000006000f37812 */ /* 0x000fe200078e3cff */
[----:B------:R-:W-:Y:S01]  /*9810*/  STS.U8 [R245+UR13+0xa600], R233 ;  /* 0x00a600e9f5007988 */ /* 0x000fe2000800000d */
[----:B------:R-:W-:Y:S01]  /*9820*/  F2FP.SATFINITE.E4M3.F32.PACK_AB_MERGE_C R156, R4, R156, R5 ;  /* 0x0000009c049c723e */ /* 0x000fe20004807005 */
[----:B------:R-:W-:Y:S01]  /*9830*/  FADD R4, -R150, R158 ;  /* 0x0000009e96047221 */ /* 0x000fe20000000100 */
[----:B------:R-:W-:Y:S01]  /*9840*/  F2FP.SATFINITE.E4M3.F32.PACK_AB_MERGE_C R157, R7, R157, R8 ;  /* 0x0000009d079d723e */ /* 0x000fe20004807008 */
[----:B------:R1:W-:Y:S01]  /*9850*/  STS.U8 [R245+UR13+0xaa00], R6 ;  /* 0x00aa0006f5007988 */ /* 0x0003e2000800000d */
[----:B------:R-:W-:Y:S01]  /*9860*/  F2FP.SATFINITE.E4M3.F32.PACK_AB_MERGE_C R158, R11, R9, R12 ;  /* 0x000000090b9e723e */ /* 0x000fe2000480700c */
[----:B------:R-:W-:Y:S01]  /*9870*/  FMUL R4, R4, 1.4426950216293334961 ;  /* 0x3fb8aa3b04047820 */ /* 0x000fe20000400000 */
[----:B0-----:R-:W-:Y:S01]  /*9880*/  LOP3.LUT R15, R244, 0x60, RZ, 0xc0, !PT ;  /* 0x00000060f40f7812 */ /* 0x001fe200078ec0ff */
[----:B------:R0:W-:Y:S01]  /*9890*/  STS.U8 [R245+UR13+0xae00], R10 ;  /* 0x00ae000af5007988 */ /* 0x0001e2000800000d */
[----:B------:R-:W-:Y:S01]  /*98a0*/  F2FP.SATFINITE.E4M3.F32.PACK_AB_MERGE_C R159, R13, R159, R16 ;  /* 0x0000009f0d9f723e */ /* 0x000fe20004807010 */
[----:B------:R-:W-:-:S02]  /*98b0*/  UIADD3 UR15, UPT, UPT, UR15, 0x10000, URZ ;  /* 0x000100000f0f7890 */ /* 0x000fc4000fffe0ff */
[----:B------:R-:W-:Y:S01]  /*98c0*/  STS.U8 [R245+UR13+0xb200], R26 ;  /* 0x00b2001af5007988 */ /* 0x000fe2000800000d */
[----:B------:R-:W-:Y:S01]  /*98d0*/  UMOV UR5, UR6 ;  /* 0x0000000600057c82 */ /* 0x000fe20008000000 */
[C---:B-1----:R-:W-:Y:S02]  /*98e0*/  IMAD.SHL.U32 R6, R244.reuse, 0x10, RZ ;  /* 0x00000010f4067824 */ /* 0x042fe400078e00ff */
[----:B------:R-:W-:Y:S01]  /*98f0*/  STS.U8 [R245+UR13+0xb600], R27 ;  /* 0x00b6001bf5007988 */ /* 0x000fe2000800000d */
[----:B0-----:R-:W-:Y:S02]  /*9900*/  LOP3.LUT R10, R244, 0xf, RZ, 0xc0, !PT ;  /* 0x0000000ff40a7812 */ /* 0x001fe400078ec0ff */
[----:B------:R-:W-:Y:S01]  /*9910*/  LOP3.LUT R6, R6, 0x70, RZ, 0xc0, !PT ;  /* 0x0000007006067812 */ /* 0x000fe200078ec0ff */
[----:B------:R-:W-:Y:S04]  /*9920*/  STS.U8 [R245+UR13+0xba00], R17 ;  /* 0x00ba0011f5007988 */ /* 0x000fe8000800000d */
[----:B------:R-:W-:Y:S01]  /*9930*/  IMAD R6, R15, 0x40, R6 ;  /* 0x000000400f067824 */ /* 0x000fe200078e0206 */
[----:B---3--:R-:W-:Y:S01]  /*9940*/  STS.U8 [R245+UR13+0xbe00], R18 ;  /* 0x00be0012f5007988 */ /* 0x008fe2000800000d */
[----:B------:R-:W-:-:S03]  /*9950*/  IMAD.SHL.U32 R15, R244, 0x2, RZ ;  /* 0x00000002f40f7824 */ /* 0x000fc600078e00ff */
[----:B----4-:R-:W-:Y:S02]  /*9960*/  STS.U8 [R243+UR13+0x8300], R25 ;  /* 0x00830019f3007988 */ /* 0x010fe4000800000d */
[----:B------:R-:W-:Y:S02]  /*9970*/  LOP3.LUT R15, R15, 0x20, RZ, 0xc0, !PT ;  /* 0x000000200f0f7812 */ /* 0x000fe400078ec0ff */
[----:B-----5:R-:W-:Y:S02]  /*9980*/  STS.U8 [R243+UR13+0x8700], R24 ;  /* 0x00870018f3007988 */ /* 0x020fe4000800000d */
[----:B------:R-:W-:-:S04]  /*9990*/  LEA.HI R15, R35, R15, RZ, 0x1f ;  /* 0x0000000f230f7211 */ /* 0x000fc800078ff8ff */
[----:B------:R-:W-:-:S05]  /*99a0*/  LOP3.LUT R6, R6, R15, RZ, 0x3c, !PT ;  /* 0x0000000f06067212 */ /* 0x000fca00078e3cff */
[----:B------:R-:W-:Y:S01]  /*99b0*/  IMAD R6, R10, 0x80, R6 ;  /* 0x000000800a067824 */ /* 0x000fe200078e0206 */
[----:B------:R-:W-:Y:S04]  /*99c0*/  STS.U8 [R243+UR13+0x8b00], R23 ;  /* 0x008b0017f3007988 */ /* 0x000fe8000800000d */
[----:B------:R-:W-:Y:S01]  /*99d0*/  LOP3.LUT R5, R6, 0x10, RZ, 0x3c, !PT ;  /* 0x0000001006057812 */ /* 0x000fe200078e3cff */
        /* <DEDUP_REMOVED lines=13> */
[----:B------:R0:W-:Y:S04]  /*9ab0*/  STS.128 [R6+UR13+0xe000], R152 ;  /* 0x00e0009806007988 */ /* 0x0001e80008000c0d */
[----:B------:R1:W-:Y:S01]  /*9ac0*/  STS.128 [R5+UR13+0xe000], R156 ;  /* 0x00e0009c05007988 */ /* 0x0003e20008000c0d */
[----:B0-----:R1:W0:Y:S02]  /*9ad0*/  MUFU.EX2 R152, R4 ;  /* 0x0000000400987308 */ /* 0x0012240000000800 */
[----:B-1----:R-:W-:Y:S01]  /*9ae0*/  LDTM.16dp32bit_t0_t15.x32 R4, tmem[UR11] ;  /* 0x0000000b000479ee */ /* 0x002fe20008a80000 */
[----:B------:R-:W0:Y:S01]  /*9af0*/  LDTM.16dp32bit_t16_t31.x32 R4, tmem[UR11+0x20] ;  /* 0x0000200b000479ee */ /* 0x000e220008aa0000 */
[----:B------:R-:W-:Y:S01]  /*9b00*/  NOP ;  /* 0x0000000000007918 */ /* 0x000fe20000000000 */
[C---:B0-----:R-:W-:Y:S01]  /*9b10*/  FMUL R4, R152.reuse, R4 ;  /* 0x0000000498047220 */ /* 0x041fe20000400000 */
        /* <DEDUP_REMOVED lines=32> */
[----:B------:R0:W-:Y:S01]  /*9d20*/  STTM.16dp32bit_t16_t31.x32 tmem[UR11+0x20], R4 ;  /* 0x00002004000079ed */ /* 0x0001e20008aa000b */
[----:B------:R-:W1:Y:S02]  /*9d30*/  FENCE.VIEW.ASYNC.T ;  /* 0x00000000000073c6 */ /* 0x000e640000000200 */
[----:B-1----:R-:W-:Y:S06]  /*9d40*/  BAR.SYNC.DEFER_BLOCKING 0x0 ;  /* 0x0000000000007b1d */ /* 0x002fec0000010000 */
[----:B------:R1:W-:Y:S06]  /*9d50*/  MEMBAR.ALL.CTA ;  /* 0x0000000000007992 */ /* 0x0003ec0000008000 */
[----:B-1----:R-:W1:Y:S02]  /*9d60*/  FENCE.VIEW.ASYNC.S ;  /* 0x00000000000073c6 */ /* 0x002e640000000000 */
[----:B-1----:R-:W-:Y:S06]  /*9d70*/  BAR.SYNC.DEFER_BLOCKING 0x0 ;  /* 0x0000000000007b1d */ /* 0x002fec0000010000 */
[----:B------:R-:W-:Y:S05]  /*9d80*/  BRA.U UP2, `(.L_x_15) ;  /* 0x00000001024c7547 */ /* 0x000fea000b800000 */
        /* <DEDUP_REMOVED lines=10> */
[----:B------:R1:W-:Y:S01]  /*9e30*/  UTCQMMA gdesc[UR24], gdesc[UR28], tmem[UR12], tmem[UR8], idesc[UR9], UPT ;  /* 0x00ff081c180075ea */ /* 0x0003e2000b80030c */
        /* <DEDUP_REMOVED lines=8> */
.L_x_15:
[----:B0-----:R-:W2:Y:S04]  /*9ec0*/  LDL.LU R5, [R1+0x38] ;  /* 0x0000380001057983 */ /* 0x001ea80000300800 */
[----:B------:R-:W2:Y:S01]  /*9ed0*/  LDL.LU R4, [R1+0xf0] ;  /* 0x0000f00001047983 */ /* 0x000ea20000300800 */
[----:B------:R-:W-:Y:S01]  /*9ee0*/  UIADD3 UR21, UPT, UPT, UR21, 0x1, URZ ;  /* 0x0000000115157890 */ /* 0x000fe2000fffe0ff */
[----:B------:R-:W-:Y:S01]  /*9ef0*/  IMAD.MOV.U32 R158, RZ, RZ, R150 ;  /* 0x000000ffff9e7224 */ /* 0x000fe200078e0096 */
[----:B-1----:R-:W-:Y:S02]  /*9f00*/  UIADD3 UR8, UPT, UPT, UR56, -0x80, URZ ;  /* 0xffffff8038087890 */ /* 0x002fe4000fffe0ff */
[----:B------:R-:W-:Y:S02]  /*9f10*/  UISETP.GT.AND UP1, UPT, UR21, 0x1, UPT ;  /* 0x000000011500788c */ /* 0x000fe4000bf24270 */
[----:B------:R-:W-:-:S02]  /*9f20*/  UIADD3 UR4, UPT, UPT, UR4, 0x80, URZ ;  /* 0x0000008004047890 */ /* 0x000fc4000fffe0ff */
[----:B------:R-:W-:Y:S02]  /*9f30*/  USEL UR6, URZ, 0x1, !UP1 ;  /* 0x00000001ff067887 */ /* 0x000fe4000c800000 */
[----:B------:R-:W-:Y:S02]  /*9f40*/  USEL UR21, UR21, URZ, !UP1 ;  /* 0x000000ff15157287 */ /* 0x000fe4000c800000 */
[----:B------:R-:W-:Y:S02]  /*9f50*/  UISETP.GE.AND UP1, UPT, UR4, UR8, UPT ;  /* 0x000000080400728c */ /* 0x000fe4000bf26270 */
[----:B------:R-:W-:Y:S02]  /*9f60*/  USHF.L.U32 UR7, UR58, 0x7, URZ ;  /* 0x000000073a077899 */ /* 0x000fe400080006ff */
[----:B------:R-:W-:Y:S02]  /*9f70*/  ULOP3.LUT UR6, UR5, UR6, URZ, 0x3c, !UPT ;  /* 0x0000000605067292 */ /* 0x000fe4000f8e3cff */
[----:B------:R-:W-:Y:S01]  /*9f80*/  UIADD3 UR20, UPT, UPT, UR7, UR20, URZ ;  /* 0x0000001407147290 */ /* 0x000fe2000fffe0ff */
[----:B--2---:R-:W-:-:S05]  /*9f90*/  FFMA R4, R152, R4, R5 ;  /* 0x0000000498047223 */ /* 0x004fca0000000005 */
[----:B------:R0:W-:Y:S02]  /*9fa0*/  STL [R1+0xf0], R4 ;  /* 0x0000f00401007387 */ /* 0x0001e40000100800 */
[----:B0-----:R-:W0:Y:S02]  /*9fb0*/  LDC R4, c[0x0][0x3c4] ;  /* 0x0000f100ff047b82 */ /* 0x001e240000000800 */
[----:B0-----:R-:W-:-:S04]  /*9fc0*/  IMAD.SHL.U32 R4, R4, 0x80, RZ ;  /* 0x0000008004047824 */ /* 0x001fc800078e00ff */
[----:B------:R-:W-:Y:S02]  /*9fd0*/  IMAD.IADD R151, R4, 0x1, R151 ;  /* 0x0000000104977824 */ /* 0x000fe400078e0297 */
[----:B------:R-:W-:-:S05]  /*9fe0*/  IMAD.U32 R4, RZ, RZ, UR5 ;  /* 0x00000005ff047e24 */ /* 0x000fca000f8e00ff */
[----:B------:R1:W-:Y:S01]  /*9ff0*/  STL [R1+0x38], R4 ;  /* 0x0000380401007387 */ /* 0x0003e20000100800 */
[----:B------:R-:W-:Y:S05]  /*a000*/  BRA.U !UP1, `(.L_x_16) ;  /* 0xffffffc509a47547 */ /* 0x000fea000b83ffff */
.L_x_11:
[----:B01----:R-:W2:Y:S01]  /*a010*/  LDL.LU R4, [R1+0xf0] ;  /* 0x0000f00001047983 */ /* 0x003ea20000300800 */
[----:B------:R-:W0:Y:S01]  /*a020*/  LDCU UR4, c[0x0][0x3f0] ;  /* 0x00007e00ff0477ac */ /* 0x000e220008000800 */
[----:B------:R-:W1:Y:S01]  /*a030*/  S2R R5, SR_TID.X ;  /* 0x0000000000057919 */ /* 0x000e620000002100 */
[----:B0-----:R-:W-:Y:S01]  /*a040*/  UISETP.GE.AND UP0, UPT, UR4, 0x1, UPT ;  /* 0x000000010400788c */ /* 0x001fe2000bf06270 */
[C---:B-1----:R-:W-:Y:S01]  /*a050*/  IMAD.SHL.U32 R0, R5.reuse, 0x20, RZ ;  /* 0x0000002005007824 */ /* 0x042fe200078e00ff */
[----:B------:R-:W-:Y:S01]  /*a060*/  SHF.R.S32.HI R2, RZ, 0x5, R5 ;  /* 0x00000005ff027819 */ /* 0x000fe20000011405 */
[----:B------:R-:W-:-:S03]  /*a070*/  IMAD.SHL.U32 R37, R5, 0x10, RZ ;  /* 0x0000001005257824 */ /* 0x000fc600078e00ff */
[----:B------:R-:W-:Y:S02]  /*a080*/  LOP3.LUT R0, R0, 0x300, RZ, 0xc0, !PT ;  /* 0x0000030000007812 */ /* 0x000fe400078ec0ff */
[----:B------:R-:W-:Y:S02]  /*a090*/  SGXT R2, R2, 0x1 ;  /* 0x000000010202781a */ /* 0x000fe40000000200 */
[----:B------:R-:W-:Y:S01]  /*a0a0*/  LOP3.LUT R3, R0, 0x870, R37, 0xf8, !PT ;  /* 0x0000087000037812 */ /* 0x000fe200078ef825 */
[----:B--2---:R-:W-:Y:S01]  /*a0b0*/  IMAD.MOV.U32 R41, RZ, RZ, R4 ;  /* 0x000000ffff297224 */ /* 0x004fe200078e0004 */
[----:B------:R-:W-:Y:S06]  /*a0c0*/  BRA.U !UP0, `(.L_x_17) ;  /* 0x0000000108107547 */ /* 0x000fec000b800000 */
[----:B------:R-:W-:-:S06]  /*a0d0*/  USHF.L.U32 UR5, UR5, 0x1f, URZ ;  /* 0x0000001f05057899 */ /* 0x000fcc00080006ff */
[----:B------:R-:W-:-:S04]  /*a0e0*/  IMAD.U32 R0, RZ, RZ, UR5 ;  /* 0x00000005ff007e24 */ /* 0x000fc8000f8e00ff */
[----:B------:R-:W0:Y:S02]  /*a0f0*/  SYNCS.PHASECHK.TRANS64.TRYWAIT P0, [UR15], R0 ;  /* 0x00000000ff0075a7 */ /* 0x000e24000800110f */
[----:B0-----:R-:W-:Y:S05]  /*a100*/  @!P0 BRA `(.L_x_18) ;  /* 0x0000001c00e08947 */ /* 0x001fea0003800000 */
.L_x_17:
[----:B------:R-:W0:Y:S01]  /*a110*/  S2R R66, SR_TID.X ;  /* 0x0000000000427919 */ /* 0x000e220000002100 */
[C---:B------:R-:W-:Y:S01]  /*a120*/  FSETP.GT.AND P0, PT, |R41|.reuse, 8.50705917302346158658e+37, PT ;  /* 0x7e8000002900780b */ /* 0x040fe20003f04200 */
[C---:B------:R-:W-:Y:S01]  /*a130*/  FMUL R0, R41.reuse, 8388608 ;  /* 0x4b00000029007820 */ /* 0x040fe20000400000 */
[C---:B------:R-:W-:Y:S01]  /*a140*/  FSETP.GEU.AND P4, PT, |R41|.reuse, 1.175494350822287508e-38, PT ;  /* 0x008000002900780b */ /* 0x040fe20003f8e200 */
[----:B------:R-:W-:Y:S01]  /*a150*/  BAR.SYNC.DEFER_BLOCKING 0x0 ;  /* 0x0000000000007b1d */ /* 0x000fe20000010000 */
[----:B------:R-:W-:Y:S02]  /*a160*/  FSETP.GEU.AND P3, PT, R41, 1.175494350822287508e-38, PT ;  /* 0x008000002900780b */ /* 0x000fe40003f6e000 */
[----:B------:R-:W-:Y:S02]  /*a170*/  LOP3.LUT R3, R3, 0x1040, R2, 0x78, !PT ;  /* 0x0000104003037812 */ /* 0x000fe400078e7802 */
[----:B------:R-:W-:Y:S01]  /*a180*/  LOP3.LUT R37, R37, 0x30, RZ, 0xc0, !PT ;  /* 0x0000003025257812 */ /* 0x000fe200078ec0ff */
[----:B------:R-:W1:Y:S01]  /*a190*/  LDCU.64 UR4, c[0x0][0x3e0] ;  /* 0x00007c00ff0477ac */ /* 0x000e620008000a00 */
[----:B------:R-:W-:Y:S01]  /*a1a0*/  FSEL R40, R0, R41, !P3 ;  /* 0x0000002900287208 */ /* 0x000fe20005800000 */
[----:B------:R-:W2:Y:S01]  /*a1b0*/  S2R R62, SR_CTAID.X ;  /* 0x00000000003e7919 */ /* 0x000ea20000002500 */
[----:B------:R-:W3:Y:S01]  /*a1c0*/  LDC.64 R54, c[0x0][0x398] ;  /* 0x0000e600ff367b82 */ /* 0x000ee20000000a00 */
[----:B------:R-:W-:-:S04]  /*a1d0*/  @P0 FMUL R41, R41, 0.25 ;  /* 0x3e80000029290820 */ /* 0x000fc80000400000 */
[----:B------:R-:W-:-:S03]  /*a1e0*/  @!P4 FMUL R41, R41, 16777216 ;  /* 0x4b8000002929c820 */ /* 0x000fc60000400000 */
[----:B------:R-:W4:Y:S01]  /*a1f0*/  LDC R46, c[0x0][0x3e8] ;  /* 0x0000fa00ff2e7b82 */ /* 0x000f220000000800 */
[----:B-1----:R-:W-:Y:S01]  /*a200*/  UIMAD UR4, UR14, UR4, URZ ;  /* 0x000000040e0472a4 */ /* 0x002fe2000f8e02ff */
[----:B------:R-:W1:Y:S06]  /*a210*/  @!P2 SYNCS.CCTL.IV [UR13+0x10000] ;  /* 0x01000000ff00a9b1 */ /* 0x000e6c000800000d */
[----:B-1----:R-:W-:Y:S01]  /*a220*/  BAR.SYNC.DEFER_BLOCKING 0x0 ;  /* 0x0000000000007b1d */ /* 0x002fe20000010000 */
[C---:B0-----:R-:W-:Y:S01]  /*a230*/  IMAD.SHL.U32 R42, R66.reuse, 0x2, RZ ;  /* 0x00000002422a7824 */ /* 0x041fe200078e00ff */
[----:B------:R-:W-:Y:S01]  /*a240*/  SHF.R.S32.HI R36, RZ, 0x2, R66 ;  /* 0x00000002ff247819 */ /* 0x000fe20000011442 */
[C---:B------:R-:W-:Y:S01]  /*a250*/  IMAD.SHL.U32 R2, R66.reuse, 0x4, RZ ;  /* 0x0000000442027824 */ /* 0x040fe200078e00ff */
[----:B------:R-:W-:-:S02]  /*a260*/  LOP3.LUT R64, R66, 0x3f, RZ, 0xc0, !PT ;  /* 0x0000003f42407812 */ /* 0x000fc400078ec0ff */
[----:B------:R-:W-:Y:S01]  /*a270*/  SGXT R36, R36, 0x1 ;  /* 0x000000012424781a */ /* 0x000fe20000000200 */
[----:B------:R-:W-:Y:S01]  /*a280*/  LDTM.16dp32bit_t0_t15.x32 R4, tmem[UR11] ;  /* 0x0000000b000479ee */ /* 0x000fe20008a80000 */
[----:B------:R-:W0:Y:S01]  /*a290*/  LDTM.16dp32bit_t16_t31.x32 R4, tmem[UR11+0x20] ;  /* 0x0000200b000479ee */ /* 0x000e220008aa0000 */
[----:B------:R-:W-:Y:S01]  /*a2a0*/  LOP3.LUT R39, R37, 0x3c0, R2, 0xf8, !PT ;  /* 0x000003c025277812 */ /* 0x000fe200078ef802 */
[----:B------:R-:W-:Y:S01]  /*a2b0*/  IMAD.SHL.U32 R2, R66, 0x80, RZ ;  /* 0x0000008042027824 */ /* 0x000fe200078e00ff */
[----:B------:R-:W-:Y:S02]  /*a2c0*/  LOP3.LUT R0, R42, 0x80, RZ, 0xc0, !PT ;  /* 0x000000802a007812 */ /* 0x000fe400078ec0ff */
[----:B------:R-:W-:Y:S01]  /*a2d0*/  LOP3.LUT R39, R39, 0x1040, R36, 0x78, !PT ;  /* 0x0000104027277812 */ /* 0x000fe200078e7824 */
[----:B--2---:R-:W-:Y:S01]  /*a2e0*/  IMAD R62, R62, 0x40, R64 ;  /* 0x000000403e3e7824 */ /* 0x004fe200078e0240 */
[----:B------:R-:W-:Y:S02]  /*a2f0*/  IADD3 R36, PT, PT, R3, UR13, R0 ;  /* 0x0000000d03247c10 */ /* 0x000fe4000fffe000 */
[----:B------:R-:W1:Y:S01]  /*a300*/  MUFU.RCP R0, R41 ;  /* 0x0000002900007308 */ /* 0x000e620000001000 */
[----:B------:R-:W-:-:S04]  /*a310*/  LOP3.LUT R2, R2, 0x400, RZ, 0xc0, !PT ;  /* 0x0000040002027812 */ /* 0x000fc800078ec0ff */
[----:B------:R-:W-:Y:S01]  /*a320*/  IADD3 R39, PT, PT, R39, UR13, R2 ;  /* 0x0000000d27277c10 */ /* 0x000fe2000fffe002 */
[----:B------:R-:W2:Y:S01]  /*a330*/  @!P2 SYNCS.CCTL.IV [UR13+0x10008] ;  /* 0x01000800ff00a9b1 */ /* 0x000ea2000800000d */
[----:B------:R-:W-:Y:S01]  /*a340*/  NOP ;  /* 0x0000000000007918 */ /* 0x000fe20000000000 */
[----:B------:R-:W-:Y:S01]  /*a350*/  FSETP.NEU.AND P2, PT, R40, RZ, PT ;  /* 0x000000ff2800720b */ /* 0x000fe20003f4d000 */
[----:B0-----:R-:W-:Y:S01]  /*a360*/  @P0 FMUL R4, R4, 0.25 ;  /* 0x3e80000004040820 */ /* 0x001fe20000400000 */
[----:B------:R-:W-:Y:S01]  /*a370*/  @P0 FMUL R5, R5, 0.25 ;  /* 0x3e80000005050820 */ /* 0x000fe20000400000 */
        /* <DEDUP_REMOVED lines=12> */
[----:B------:R-:W-:Y:S01]  /*a440*/  @!P4 FMUL R4, R4, 16777216 ;  /* 0x4b8000000404c820 */ /* 0x000fe20000400000 */
        /* <DEDUP_REMOVED lines=19> */
[C---:B-1----:R-:W-:Y:S01]  /*a580*/  FMUL R4, R0.reuse, R4 ;  /* 0x0000000400047220 */ /* 0x042fe20000400000 */
        /* <DEDUP_REMOVED lines=10> */
[----:B------:R-:W-:Y:S01]  /*a630*/  FMUL R15, R0, R15 ;  /* 0x0000000f000f7220 */ /* 0x000fe20000400000 */
        /* <DEDUP_REMOVED lines=18> */
[C---:B------:R-:W-:Y:S01]  /*a760*/  FMUL R18, R0.reuse, R18 ;  /* 0x0000001200127220 */ /* 0x040fe20000400000 */
[C---:B------:R-:W-:Y:S01]  /*a770*/  FMUL R19, R0.reuse, R19 ;  /* 0x0000001300137220 */ /* 0x040fe20000400000 */
[----:B------:R-:W-:Y:S01]  /*a780*/  F2FP.SATFINITE.E4M3.F32.PACK_AB_MERGE_C R4, R5, R4, RZ ;  /* 0x000000040504723e */ /* 0x000fe200048070ff */
[C---:B------:R-:W-:Y:S01]  /*a790*/  FMUL R20, R0.reuse, R20 ;  /* 0x0000001400147220 */ /* 0x040fe20000400000 */
[----:B------:R-:W-:Y:S01]  /*a7a0*/  F2FP.SATFINITE.E4M3.F32.PACK_AB_MERGE_C R8, R9, R8, RZ ;  /* 0x000000080908723e */ /* 0x000fe200048070ff */
[C---:B------:R-:W-:Y:S01]  /*a7b0*/  FMUL R21, R0.reuse, R21 ;  /* 0x0000001500157220 */ /* 0x040fe20000400000 */
[----:B------:R-:W-:Y:S01]  /*a7c0*/  F2FP.SATFINITE.E4M3.F32.PACK_AB_MERGE_C R12, R13, R12, RZ ;  /* 0x0000000c0d0c723e */ /* 0x000fe200048070ff */
[C---:B------:R-:W-:Y:S01]  /*a7d0*/  FMUL R24, R0.reuse, R24 ;  /* 0x0000001800187220 */ /* 0x040fe20000400000 */
[C---:B------:R-:W-:Y:S01]  /*a7e0*/  FMUL R25, R0.reuse, R25 ;  /* 0x0000001900197220 */ /* 0x040fe20000400000 */
[C---:B------:R-:W-:Y:S01]  /*a7f0*/  FMUL R28, R0.reuse, R28 ;  /* 0x0000001c001c7220 */ /* 0x040fe20000400000 */
[----:B------:R-:W-:Y:S01]  /*a800*/  FMUL R29, R0, R29 ;  /* 0x0000001d001d7220 */ /* 0x000fe20000400000 */
[----:B------:R-:W-:Y:S01]  /*a810*/  F2FP.SATFINITE.E4M3.F32.PACK_AB_MERGE_C R6, R7, R6, RZ ;  /* 0x000000060706723e */ /* 0x000fe200048070ff */
[----:B------:R-:W-:Y:S01]  /*a820*/  @!P4 FMUL R22, R22, 16777216 ;  /* 0x4b8000001616c820 */ /* 0x000fe20000400000 */
[----:B------:R-:W-:Y:S01]  /*a830*/  F2FP.SATFINITE.E4M3.F32.PACK_AB_MERGE_C R10, R11, R10, RZ ;  /* 0x0000000a0b0a723e */ /* 0x000fe200048070ff */
[----:B------:R-:W-:Y:S01]  /*a840*/  @!P4 FMUL R23, R23, 16777216 ;  /* 0x4b8000001717c820 */ /* 0x000fe20000400000 */
[----:B------:R-:W-:Y:S01]  /*a850*/  F2FP.SATFINITE.E4M3.F32.PACK_AB_MERGE_C R14, R15, R14, RZ ;  /* 0x0000000e0f0e723e */ /* 0x000fe200048070ff */
        /* <DEDUP_REMOVED lines=10> */
[----:B------:R-:W-:Y:S01]  /*a900*/  F2FP.SATFINITE.E4M3.F32.PACK_AB_MERGE_C R18, R19, R18, RZ ;  /* 0x000000121312723e */ /* 0x000fe200048070ff */
[----:B------:R-:W-:Y:S01]  /*a910*/  FMUL R22, R0, R22 ;  /* 0x0000001600167220 */ /* 0x000fe20000400000 */
[----:B------:R-:W-:Y:S01]  /*a920*/  LOP3.LUT R13, R4, 0xffff, RZ, 0xc0, !PT ;  /* 0x0000ffff040d7812 */ /* 0x000fe200078ec0ff */
        /* <DEDUP_REMOVED lines=18> */
[----:B------:R-:W-:Y:S01]  /*aa50*/  FMUL R35, R0, R35 ;  /* 0x0000002300237220 */ /* 0x000fe20000400000 */
[----:B------:R-:W-:-:S02]  /*aa60*/  PRMT R3, R12, 0x3340, R1 ;  /* 0x000033400c037816 */ /* 0x000fc40000000001 */
[----:B------:R-:W-:Y:S02]  /*aa70*/  PRMT R0, R13, 0x3340, R8 ;  /* 0x000033400d007816 */ /* 0x000fe40000000008 */
[----:B------:R-:W-:Y:S02]  /*aa80*/  PRMT R5, R14, 0x3340, R1 ;  /* 0x000033400e057816 */ /* 0x000fe40000000001 */
[----:B------:R-:W-:Y:S02]  /*aa90*/  PRMT R2, R6, 0x3340, R19 ;  /* 0x0000334006027816 */ /* 0x000fe40000000013 */
[----:B------:R-:W-:Y:S02]  /*aaa0*/  LOP3.LUT R20, R20, 0xffff, RZ, 0xc0, !PT ;  /* 0x0000ffff14147812 */ /* 0x000fe400078ec0ff */
[----:B------:R-:W-:Y:S02]  /*aab0*/  LOP3.LUT R28, R28, 0xffff, RZ, 0xc0, !PT ;  /* 0x0000ffff1c1c7812 */ /* 0x000fe400078ec0ff */
[----:B------:R-:W-:-:S02]  /*aac0*/  LOP3.LUT R21, R24, 0xffff, RZ, 0xc0, !PT ;  /* 0x0000ffff18157812 */ /* 0x000fc400078ec0ff */
[----:B------:R-:W-:Y:S02]  /*aad0*/  F2FP.SATFINITE.E4M3.F32.PACK_AB_MERGE_C R22, R23, R22, RZ ;  /* 0x000000161716723e */ /* 0x000fe400048070ff */
[----:B------:R-:W-:Y:S02]  /*aae0*/  F2FP.SATFINITE.E4M3.F32.PACK_AB_MERGE_C R26, R27, R26, RZ ;  /* 0x0000001a1b1a723e */ /* 0x000fe400048070ff */
[----:B------:R-:W-:Y:S02]  /*aaf0*/  F2FP.SATFINITE.E4M3.F32.PACK_AB_MERGE_C R30, R31, R30, RZ ;  /* 0x0000001e1f1e723e */ /* 0x000fe400048070ff */
[----:B------:R-:W-:Y:S02]  /*ab00*/  PRMT R7, R0, 0x5410, R3 ;  /* 0x0000541000077816 */ /* 0x000fe40000000003 */
[----:B------:R-:W-:Y:S02]  /*ab10*/  PRMT R11, R2, 0x5410, R5 ;  /* 0x00005410020b7816 */ /* 0x000fe40000000005 */
[----:B------:R-:W-:-:S02]  /*ab20*/  SHF.R.U32.HI R0, RZ, 0x8, R13 ;  /* 0x00000008ff007819 */ /* 0x000fc4000001160d */
[----:B------:R-:W-:Y:S02]  /*ab30*/  PRMT R9, R28, 0x3340, R1 ;  /* 0x000033401c097816 */ /* 0x000fe40000000001 */
[----:B------:R-:W-:Y:S02]  /*ab40*/  PRMT R4, R20, 0x3340, R21 ;  /* 0x0000334014047816 */ /* 0x000fe40000000015 */
[----:B------:R-:W-:Y:S02]  /*ab50*/  SHF.R.U32.HI R2, RZ, 0x8, R8 ;  /* 0x00000008ff027819 */ /* 0x000fe40000011608 */
[----:B------:R-:W-:Y:S02]  /*ab60*/  LOP3.LUT R22, R22, 0xffff, RZ, 0xc0, !PT ;  /* 0x0000ffff16167812 */ /* 0x000fe400078ec0ff */
[----:B------:R-:W-:Y:S02]  /*ab70*/  LOP3.LUT R23, R26, 0xffff, RZ, 0xc0, !PT ;  /* 0x0000ffff1a177812 */ /* 0x000fe400078ec0ff */
[----:B------:R-:W-:-:S02]  /*ab80*/  LOP3.LUT R30, R30, 0xffff, RZ, 0xc0, !PT ;  /* 0x0000ffff1e1e7812 */ /* 0x000fc400078ec0ff */
[----:B------:R-:W-:Y:S02]  /*ab90*/  SHF.R.U32.HI R3, RZ, 0x8, R12 ;  /* 0x00000008ff037819 */ /* 0x000fe4000001160c */
[----:B------:R-:W-:Y:S01]  /*aba0*/  LOP3.LUT R5, R0, 0xffff, RZ, 0xc0, !PT ;  /* 0x0000ffff00057812 */ /* 0x000fe200078ec0ff */
[----:B------:R-:W-:Y:S01]  /*abb0*/  VIADD R0, R40, 0xc0cafb0d ;  /* 0xc0cafb0d28007836 */ /* 0x000fe20000000000 */
[----:B------:R-:W-:Y:S02]  /*abc0*/  PRMT R15, R4, 0x5410, R9 ;  /* 0x00005410040f7816 */ /* 0x000fe40000000009 */
[----:B------:R-:W-:Y:S02]  /*abd0*/  LOP3.LUT R2, R2, 0xffff, RZ, 0xc0, !PT ;  /* 0x0000ffff02027812 */ /* 0x000fe400078ec0ff */
[----:B------:R-:W-:Y:S02]  /*abe0*/  PRMT R9, R30, 0x3340, R1 ;  /* 0x000033401e097816 */ /* 0x000fe40000000001 */
[----:B------:R-:W-:-:S02]  /*abf0*/  PRMT R4, R22, 0x3340, R23 ;  /* 0x0000334016047816 */ /* 0x000fc40000000017 */
[----:B------:R-:W-:Y:S02]  /*ac00*/  LOP3.LUT R3, R3, 0xffff, RZ, 0xc0, !PT ;  /* 0x0000ffff03037812 */ /* 0x000fe400078ec0ff */
[----:B------:R-:W-:Y:S02]  /*ac10*/  F2FP.SATFINITE.E4M3.F32.PACK_AB_MERGE_C R16, R17, R16, RZ ;  /* 0x000000101110723e */ /* 0x000fe400048070ff */
[----:B------:R-:W-:Y:S02]  /*ac20*/  PRMT R8, R5, 0x3340, R2 ;  /* 0x0000334005087816 */ /* 0x000fe40000000002 */
[----:B------:R-:W-:Y:S02]  /*ac30*/  PRMT R17, R4, 0x5410, R9 ;  /* 0x0000541004117816 */ /* 0x000fe40000000009 */
[----:B------:R-:W-:Y:S02]  /*ac40*/  LOP3.LUT R2, R0, 0xff800000, RZ, 0xc0, !PT ;  /* 0xff80000000027812 */ /* 0x000fe400078ec0ff */
[----:B------:R-:W-:-:S02]  /*ac50*/  PRMT R9, R3, 0x3340, R38 ;  /* 0x0000334003097816 */ /* 0x000fc40000000026 */
[----:B------:R-:W-:Y:S02]  /*ac60*/  SHF.R.U32.HI R0, RZ, 0x8, R6 ;  /* 0x00000008ff007819 */ /* 0x000fe40000011606 */
[----:B------:R-:W-:Y:S02]  /*ac70*/  SHF.R.U32.HI R4, RZ, 0x8, R14 ;  /* 0x00000008ff047819 */ /* 0x000fe4000001160e */
[----:B------:R-:W-:Y:S02]  /*ac80*/  SHF.R.U32.HI R3, RZ, 0x8, R19 ;  /* 0x00000008ff037819 */ /* 0x000fe40000011613 */
[----:B------:R-:W-:Y:S02]  /*ac90*/  SHF.R.U32.HI R5, RZ, 0x8, R20 ;  /* 0x00000008ff057819 */ /* 0x000fe40000011614 */
[----:B------:R-:W-:Y:S01]  /*aca0*/  SHF.R.U32.HI R6, RZ, 0x8, R21 ;  /* 0x00000008ff067819 */ /* 0x000fe20000011615 */
[----:B------:R-:W-:Y:S01]  /*acb0*/  IMAD.MOV.U32 R21, RZ, RZ, 0x3dc6b27f ;  /* 0x3dc6b27fff157424 */ /* 0x000fe200078e00ff */
[----:B------:R-:W-:Y:S01]  /*acc0*/  LOP3.LUT R10, R0, 0xffff, RZ, 0xc0, !PT ;  /* 0x0000ffff000a7812 */ /* 0x000fe200078ec0ff */
[----:B------:R-:W-:Y:S01]  /*acd0*/  IMAD.IADD R0, R40, 0x1, -R2 ;  /* 0x0000000128007824 */ /* 0x000fe200078e0a02 */
[----:B------:R-:W-:-:S02]  /*ace0*/  LOP3.LUT R4, R4, 0xffff, RZ, 0xc0, !PT ;  /* 0x0000ffff04047812 */ /* 0x000fc400078ec0ff */
[----:B------:R-:W-:Y:S02]  /*acf0*/  LOP3.LUT R3, R3, 0xffff, RZ, 0xc0, !PT ;  /* 0x0000ffff03037812 */ /* 0x000fe400078ec0ff */
[----:B------:R-:W-:Y:S02]  /*ad00*/  LOP3.LUT R5, R5, 0xffff, RZ, 0xc0, !PT ;  /* 0x0000ffff05057812 */ /* 0x000fe400078ec0ff */
[----:B------:R-:W-:Y:S02]  /*ad10*/  LOP3.LUT R6, R6, 0xffff, RZ, 0xc0, !PT ;  /* 0x0000ffff06067812 */ /* 0x000fe400078ec0ff */
[----:B------:R-:W-:Y:S01]  /*ad20*/  PRMT R13, R4, 0x3340, R1 ;  /* 0x00003340040d7816 */ /* 0x000fe20000000001 */
[----:B------:R-:W-:Y:S01]  /*ad30*/  FADD R4, R0, -1 ;  /* 0xbf80000000047421 */ /* 0x000fe20000000000 */
[----:B------:R-:W-:Y:S02]  /*ad40*/  PRMT R10, R10, 0x3340, R3 ;  /* 0x000033400a0a7816 */ /* 0x000fe40000000003 */
[----:B------:R-:W-:-:S02]  /*ad50*/  PRMT R12, R5, 0x3340, R6 ;  /* 0x00003340050c7816 */ /* 0x000fc40000000006 */
[----:B------:R-:W-:Y:S02]  /*ad60*/  SHF.R.U32.HI R3, RZ, 0x8, R23 ;  /* 0x00000008ff037819 */ /* 0x000fe40000011617 */
[----:B------:R-:W-:Y:S02]  /*ad70*/  SHF.R.U32.HI R0, RZ, 0x8, R22 ;  /* 0x00000008ff007819 */ /* 0x000fe40000011616 */
[----:B------:R-:W-:Y:S02]  /*ad80*/  SHF.R.U32.HI R5, RZ, 0x8, R28 ;  /* 0x00000008ff057819 */ /* 0x000fe4000001161c */
[----:B------:R-:W-:Y:S02]  /*ad90*/  SHF.R.U32.HI R6, RZ, 0x8, R30 ;  /* 0x00000008ff067819 */ /* 0x000fe4000001161e */
[----:B------:R-:W-:Y:S01]  /*ada0*/  LOP3.LUT R14, R3, 0xffff, RZ, 0xc0, !PT ;  /* 0x0000ffff030e7812 */ /* 0x000fe200078ec0ff */
[----:B------:R-:W-:Y:S01]  /*adb0*/  FFMA.FTZ R3, R4, R21, -0.16845393180847167969 ;  /* 0xbe2c7f3004037423 */ /* 0x000fe20000010015 */
[----:B------:R-:W-:-:S02]  /*adc0*/  LOP3.LUT R19, R0, 0xffff, RZ, 0xc0, !PT ;  /* 0x0000ffff00137812 */ /* 0x000fc400078ec0ff */
[----:B------:R-:W-:Y:S01]  /*add0*/  LOP3.LUT R5, R5, 0xffff, RZ, 0xc0, !PT ;  /* 0x0000ffff05057812 */ /* 0x000fe200078ec0ff */
[----:B------:R-:W-:Y:S01]  /*ade0*/  FFMA.FTZ R3, R4, R3, 0.1716887056827545166 ;  /* 0x3e2fcf2a04037423 */ /* 0x000fe20000010003 */
[----:B------:R-:W-:Y:S02]  /*adf0*/  LOP3.LUT R6, R6, 0xffff, RZ, 0xc0, !PT ;  /* 0x0000ffff06067812 */ /* 0x000fe400078ec0ff */
[----:B------:R-:W-:Y:S01]  /*ae00*/  F2FP.SATFINITE.E4M3.F32.PACK_AB_MERGE_C R32, R33, R32, RZ ;  /* 0x000000202120723e */ /* 0x000fe200048070ff */
[C---:B------:R-:W-:Y:S01]  /*ae10*/  FFMA.FTZ R3, R4.reuse, R3, -0.17900948226451873779 ;  /* 0xbe374e4304037423 */ /* 0x040fe20000010003 */
[----:B------:R-:W-:Y:S02]  /*ae20*/  PRMT R14, R19, 0x3340, R14 ;  /* 0x00003340130e7816 */ /* 0x000fe4000000000e */
[----:B------:R-:W-:Y:S01]  /*ae30*/  F2FP.SATFINITE.E4M3.F32.PACK_AB_MERGE_C R34, R35, R34, RZ ;  /* 0x000000222322723e */ /* 0x000fe200048070ff */
[----:B------:R-:W-:Y:S01]  /*ae40*/  FFMA.FTZ R3, R4, R3, 0.20512372255325317383 ;  /* 0x3e520bf404037423 */ /* 0x000fe20000010003 */
[----:B------:R-:W-:-:S02]  /*ae50*/  PRMT R5, R5, 0x3340, R38 ;  /* 0x0000334005057816 */ /* 0x000fc40000000026 */
[----:B------:R-:W-:Y:S01]  /*ae60*/  PRMT R19, R6, 0x3340, R1 ;  /* 0x0000334006137816 */ /* 0x000fe20000000001 */
[----:B------:R-:W-:Y:S01]  /*ae70*/  FFMA.FTZ R3, R4, R3, -0.24046532809734344482 ;  /* 0xbe763c8b04037423 */ /* 0x000fe20000010003 */
[----:B------:R-:W-:Y:S02]  /*ae80*/  LOP3.LUT R18, R18, 0xffff, RZ, 0xc0, !PT ;  /* 0x0000ffff12127812 */ /* 0x000fe400078ec0ff */
[----:B------:R-:W-:Y:S01]  /*ae90*/  PRMT R9, R8, 0x5410, R9 ;  /* 0x0000541008097816 */ /* 0x000fe20000000009 */
[----:B------:R-:W-:Y:S01]  /*aea0*/  FFMA.FTZ R3, R4, R3, 0.28857114911079406738 ;  /* 0x3e93bf9904037423 */ /* 0x000fe20000010003 */
[----:B------:R-:W-:Y:S02]  /*aeb0*/  PRMT R13, R10, 0x5410, R13 ;  /* 0x000054100a0d7816 */ /* 0x000fe4000000000d */
[----:B------:R-:W-:Y:S01]  /*aec0*/  LOP3.LUT R16, R16, 0xffff, RZ, 0xc0, !PT ;  /* 0x0000ffff10107812 */ /* 0x000fe200078ec0ff */
[----:B------:R-:W-:Y:S01]  /*aed0*/  FFMA.FTZ R3, R4, R3, -0.36067417263984680176 ;  /* 0xbeb8aa4904037423 */ /* 0x000fe20000010003 */
[----:B------:R-:W-:-:S02]  /*aee0*/  LOP3.LUT R32, R32, 0xffff, RZ, 0xc0, !PT ;  /* 0x0000ffff20207812 */ /* 0x000fc400078ec0ff */
[----:B------:R-:W-:Y:S01]  /*aef0*/  PRMT R5, R12, 0x5410, R5 ;  /* 0x000054100c057816 */ /* 0x000fe20000000005 */
[----:B------:R-:W-:Y:S01]  /*af00*/  FFMA.FTZ R3, R4, R3, 0.48089820146560668945 ;  /* 0x3ef6384a04037423 */ /* 0x000fe20000010003 */
[----:B------:R-:W-:Y:S02]  /*af10*/  PRMT R19, R14, 0x5410, R19 ;  /* 0x000054100e137816 */ /* 0x000fe40000000013 */
[----:B------:R-:W-:Y:S01]  /*af20*/  LOP3.LUT R34, R34, 0xffff, RZ, 0xc0, !PT ;  /* 0x0000ffff22227812 */ /* 0x000fe200078ec0ff */
[----:B------:R-:W-:Y:S01]  /*af30*/  FFMA.FTZ R3, R4, R3, -0.72134751081466674805 ;  /* 0xbf38aa3b04037423 */ /* 0x000fe20000010003 */
[----:B------:R-:W-:Y:S02]  /*af40*/  PRMT R10, R11, 0x4210, R18 ;  /* 0x000042100b0a7816 */ /* 0x000fe40000000012 */
[--C-:B------:R-:W-:Y:S02]  /*af50*/  PRMT R8, R7, 0x4210, R16.reuse ;  /* 0x0000421007087816 */ /* 0x100fe40000000010 */
[----:B------:R-:W-:-:S02]  /*af60*/  PRMT R9, R9, 0x5210, R16 ;  /* 0x0000521009097816 */ /* 0x000fc40000000010 */
[----:B------:R-:W-:Y:S02]  /*af70*/  PRMT R11, R13, 0x5210, R18 ;  /* 0x000052100d0b7816 */ /* 0x000fe40000000012 */
[--C-:B------:R-:W-:Y:S02]  /*af80*/  PRMT R12, R15, 0x4210, R32.reuse ;  /* 0x000042100f0c7816 */ /* 0x100fe40000000020 */
[----:B------:R-:W-:Y:S01]  /*af90*/  PRMT R13, R5, 0x5210, R32 ;  /* 0x00005210050d7816 */ /* 0x000fe20000000020 */
[----:B--2---:R0:W-:Y:S01]  /*afa0*/  STSM.16.M88.4 [R36], R8 ;  /* 0x0000000824007844 */ /* 0x0041e20000000200 */
[--C-:B------:R-:W-:Y:S01]  /*afb0*/  PRMT R14, R17, 0x4210, R34.reuse ;  /* 0x00004210110e7816 */ /* 0x100fe20000000022 */
[----:B------:R-:W-:Y:S01]  /*afc0*/  FMUL R5, R4, R3 ;  /* 0x0000000304057220 */ /* 0x000fe20000400000 */
[----:B------:R-:W-:Y:S02]  /*afd0*/  PRMT R15, R19, 0x5210, R34 ;  /* 0x00005210130f7816 */ /* 0x000fe40000000022 */
[----:B------:R-:W-:Y:S01]  /*afe0*/  ISETP.GE.U32.AND P0, PT, R40, 0x7f800000, PT ;  /* 0x7f8000002800780c */ /* 0x000fe20003f06070 */
[C---:B------:R-:W-:Y:S01]  /*aff0*/  FMUL R5, R4.reuse, R5 ;  /* 0x0000000504057220 */ /* 0x040fe20000400000 */
[----:B------:R-:W-:Y:S01]  /*b000*/  I2FP.F32.S32 R3, R2 ;  /* 0x0000000200037245 */ /* 0x000fe20000201400 */
[----:B------:R-:W-:Y:S01]  /*b010*/  STSM.16.M88.4 [R36+0x400], R12 ;  /* 0x0004000c24007844 */ /* 0x000fe20000000200 */
[----:B------:R-:W-:Y:S01]  /*b020*/  SHF.R.U32.HI R2, RZ, 0x2, R66 ;  /* 0x00000002ff027819 */ /* 0x000fe20000011642 */
[----:B------:R-:W-:Y:S01]  /*b030*/  FFMA.FTZ R5, R4, 1.4426950216293334961, R5 ;  /* 0x3fb8aa3b04057823 */ /* 0x000fe20000010005 */
[----:B------:R-:W-:Y:S01]  /*b040*/  FSEL R0, RZ, -23, P3 ;  /* 0xc1b80000ff007808 */ /* 0x000fe20001800000 */
[----:B------:R-:W-:Y:S01]  /*b050*/  BAR.SYNC.DEFER_BLOCKING 0x0 ;  /* 0x0000000000007b1d */ /* 0x000fe20000010000 */
[----:B------:R-:W-:-:S02]  /*b060*/  LOP3.LUT R2, R2, 0x38, RZ, 0xc0, !PT ;  /* 0x0000003802027812 */ /* 0x000fc400078ec0ff */
[----:B------:R-:W-:Y:S01]  /*b070*/  SHF.R.U32.HI R7, RZ, 0x6, R66 ;  /* 0x00000006ff077819 */ /* 0x000fe20000011642 */
[----:B------:R-:W-:Y:S01]  /*b080*/  FFMA.FTZ R0, R3, 1.1920928955078125e-07, R0 ;  /* 0x3400000003007823 */ /* 0x000fe20000010000 */
[----:B------:R-:W-:Y:S01]  /*b090*/  LOP3.LUT R58, R2, 0x1f, R66, 0xf8, !PT ;  /* 0x0000001f023a7812 */ /* 0x000fe200078ef842 */
[----:B------:R-:W-:Y:S01]  /*b0a0*/  @P0 IMAD.MOV.U32 R3, RZ, RZ, 0x7f800000 ;  /* 0x7f800000ff030424 */ /* 0x000fe200078e00ff */
[----:B------:R-:W-:Y:S01]  /*b0b0*/  SGXT.U32 R7, R7, 0x2 ;  /* 0x000000020707781a */ /* 0x000fe20000000000 */
[----:B------:R-:W-:Y:S01]  /*b0c0*/  FADD R0, R0, R5 ;  /* 0x0000000500007221 */ /* 0x000fe20000000000 */
[----:B------:R-:W-:Y:S02]  /*b0d0*/  IMAD R5, R62, UR5, RZ ;  /* 0x000000053e057c24 */ /* 0x000fe4000f8e02ff */
[----:B------:R-:W-:Y:S01]  /*b0e0*/  @P0 FFMA.FTZ R0, R40, R3, +INF ;  /* 0x7f80000028000423 */ /* 0x000fe20000010003 */
[----:B------:R-:W-:Y:S01]  /*b0f0*/  IMAD.SHL.U32 R2, R58, 0x8, RZ ;  /* 0x000000083a027824 */ /* 0x000fe200078e00ff */
[----:B------:R-:W-:Y:S01]  /*b100*/  USHF.R.S32.HI UR5, URZ, 0x1f, UR4 ;  /* 0x0000001fff057899 */ /* 0x000fe20008011404 */
[----:B0-----:R-:W-:Y:S01]  /*b110*/  LEA.HI R9, R66, 0xc, RZ, 0x1a ;  /* 0x0000000c42097811 */ /* 0x001fe200078fd0ff */
[----:B------:R-:W-:Y:S01]  /*b120*/  IMAD.SHL.U32 R58, R58, 0x10, RZ ;  /* 0x000000103a3a7824 */ /* 0x000fe200078e00ff */
[----:B------:R-:W-:Y:S01]  /*b130*/  FSEL R3, R0, -INF , P2 ;  /* 0xff80000000037808 */ /* 0x000fe20001000000 */
[-C--:B----4-:R-:W-:Y:S01]  /*b140*/  IMAD R0, R7, R46.reuse, RZ ;  /* 0x0000002e07007224 */ /* 0x090fe200078e02ff */
[----:B------:R-:W-:Y:S01]  /*b150*/  LOP3.LUT R2, R2, 0xc0, RZ, 0xc0, !PT ;  /* 0x000000c002027812 */ /* 0x000fe200078ec0ff */
[----:B------:R-:W-:Y:S01]  /*b160*/  IMAD R9, R9, R46, RZ ;  /* 0x0000002e09097224 */ /* 0x000fe200078e02ff */
[----:B---3--:R-:W-:Y:S01]  /*b170*/  IADD3 R54, P0, P2, R5, UR4, R54 ;  /* 0x0000000405367c10 */ /* 0x008fe2000fa1e036 */
[----:B------:R-:W-:Y:S01]  /*b180*/  FFMA R150, R3, 0.69314718246459960938, R150 ;  /* 0x3f31721803967823 */ /* 0x000fe20000000096 */
[----:B------:R-:W-:Y:S01]  /*b190*/  SHF.R.S32.HI R4, RZ, 0x1f, R5 ;  /* 0x0000001fff047819 */ /* 0x000fe20000011405 */
[----:B------:R-:W-:Y:S01]  /*b1a0*/  IMAD R5, R46, 0x4, R0 ;  /* 0x000000042e057824 */ /* 0x000fe200078e0200 */
[----:B------:R-:W-:Y:S01]  /*b1b0*/  IADD3 R115, PT, PT, R2, UR13, R37 ;  /* 0x0000000d02737c10 */ /* 0x000fe2000fffe025 */
[----:B------:R-:W0:Y:S01]  /*b1c0*/  LDSM.16.M88.4 R16, [R39] ;  /* 0x000000002710783b */ /* 0x000e220000000200 */
[----:B------:R-:W-:Y:S01]  /*b1d0*/  IADD3.X R60, PT, PT, R4, UR5, R55, P0, P2 ;  /* 0x00000005043c7c10 */ /* 0x000fe200087e4437 */
[----:B------:R-:W1:Y:S01]  /*b1e0*/  LDCU UR4, c[0x0][0x3ec] ;  /* 0x00007d80ff0477ac */ /* 0x000e620008000800 */
[-C--:B------:R-:W-:Y:S01]  /*b1f0*/  IADD3 R2, P0, PT, R0, R54.reuse, RZ ;  /* 0x0000003600027210 */ /* 0x080fe20007f1e0ff */
[----:B------:R-:W2:Y:S01]  /*b200*/  LDSM.16.M88.4 R12, [R39+0x800] ;  /* 0x00080000270c783b */ /* 0x000ea20000000200 */
[----:B------:R-:W-:-:S02]  /*b210*/  IADD3 R8, P3, PT, R9, R54, RZ ;  /* 0x0000003609087210 */ /* 0x000fc40007f7e0ff */
[----:B------:R-:W-:Y:S01]  /*b220*/  LEA.HI.X.SX32 R3, R0, R60, 0x1, P0 ;  /* 0x0000003c00037211 */ /* 0x000fe200000f0eff */
[----:B------:R-:W-:Y:S01]  /*b230*/  IMAD R0, R46, 0x4, R5 ;  /* 0x000000042e007824 */ /* 0x000fe200078e0205 */
[CC--:B------:R-:W-:Y:S02]  /*b240*/  IADD3 R4, P0, PT, R5.reuse, R54.reuse, RZ ;  /* 0x0000003605047210 */ /* 0x0c0fe40007f1e0ff */
[----:B------:R-:W-:Y:S02]  /*b250*/  LEA.HI R27, R66, 0x1c, RZ, 0x1a ;  /* 0x0000001c421b7811 */ /* 0x000fe400078fd0ff */
[C---:B------:R-:W-:Y:S02]  /*b260*/  IADD3 R6, P2, PT, R0.reuse, R54, RZ ;  /* 0x0000003600067210 */ /* 0x040fe40007f5e0ff */
[-C--:B------:R-:W-:Y:S02]  /*b270*/  LEA.HI.X.SX32 R5, R5, R60.reuse, 0x1, P0 ;  /* 0x0000003c05057211 */ /* 0x080fe400000f0eff */
[-C--:B------:R-:W-:Y:S01]  /*b280*/  LEA.HI.X.SX32 R7, R0, R60.reuse, 0x1, P2 ;  /* 0x0000003c00077211 */ /* 0x080fe200010f0eff */
[----:B------:R-:W-:Y:S01]  /*b290*/  IMAD R0, R46, 0x8, R0 ;  /* 0x000000082e007824 */ /* 0x000fe200078e0200 */
[----:B------:R-:W-:Y:S01]  /*b2a0*/  LEA.HI R31, R66, 0x2c, RZ, 0x1a ;  /* 0x0000002c421f7811 */ /* 0x000fe200078fd0ff */
[----:B-1----:R-:W-:Y:S01]  /*b2b0*/  UIMAD UR4, UR14, UR4, URZ ;  /* 0x000000040e0472a4 */ /* 0x002fe2000f8e02ff */
[----:B------:R-:W-:Y:S01]  /*b2c0*/  LEA.HI.X.SX32 R9, R9, R60, 0x1, P3 ;  /* 0x0000003c09097211 */ /* 0x000fe200018f0eff */
[----:B------:R-:W-:Y:S01]  /*b2d0*/  IMAD R10, R46, 0x4, R0 ;  /* 0x000000042e0a7824 */ /* 0x000fe200078e0200 */
[----:B------:R-:W-:Y:S01]  /*b2e0*/  LEA.HI R29, R66, 0x4c, RZ, 0x1a ;  /* 0x0000004c421d7811 */ /* 0x000fe200078fd0ff */
[----:B------:R-:W-:Y:S01]  /*b2f0*/  USHF.L.U32 UR6, UR4, 0x2, URZ ;  /* 0x0000000204067899 */ /* 0x000fe200080006ff */
[----:B------:R-:W-:Y:S01]  /*b300*/  LOP3.LUT R58, R58, 0xf0, RZ, 0xc0, !PT ;  /* 0x000000f03a3a7812 */ /* 0x000fe200078ec0ff */
[----:B------:R-:W-:Y:S01]  /*b310*/  UIMAD.WIDE UR4, UR4, 0x4, URZ ;  /* 0x00000004040478a5 */ /* 0x000fe2000f8e02ff */
[----:B0-----:R-:W-:-:S02]  /*b320*/  PRMT R11, R16, 0x7770, RZ ;  /* 0x00007770100b7816 */ /* 0x001fc400000000ff */
[C---:B------:R-:W-:Y:S02]  /*b330*/  PRMT R21, R16.reuse, 0x7771, RZ ;  /* 0x0000777110157816 */ /* 0x040fe400000000ff */
[----:B------:R-:W-:Y:S01]  /*b340*/  PRMT R23, R16, 0x7772, RZ ;  /* 0x0000777210177816 */ /* 0x000fe200000000ff */
[----:B------:R0:W-:Y:S01]  /*b350*/  STG.E.U8 desc[UR30][R2.64], R11 ;  /* 0x0000000b02007986 */ /* 0x0001e2000c10111e */
[C---:B--2---:R-:W-:Y:S02]  /*b360*/  PRMT R91, R13.reuse, 0x7770, RZ ;  /* 0x000077700d5b7816 */ /* 0x044fe400000000ff */
[C---:B------:R-:W-:Y:S01]  /*b370*/  PRMT R93, R13.reuse, 0x7771, RZ ;  /* 0x000077710d5d7816 */ /* 0x040fe200000000ff */
[----:B------:R1:W-:Y:S01]  /*b380*/  STG.E.U8 desc[UR30][R4.64], R21 ;  /* 0x0000001504007986 */ /* 0x0003e2000c10111e */
[C---:B------:R-:W-:Y:S02]  /*b390*/  PRMT R95, R13.reuse, 0x7772, RZ ;  /* 0x000077720d5f7816 */ /* 0x040fe400000000ff */
[----:B------:R-:W-:Y:S01]  /*b3a0*/  PRMT R97, R13, 0x7773, RZ ;  /* 0x000077730d617816 */ /* 0x000fe200000000ff */
[----:B------:R2:W-:Y:S01]  /*b3b0*/  STG.E.U8 desc[UR30][R6.64], R23 ;  /* 0x0000001706007986 */ /* 0x0005e2000c10111e */
[----:B------:R-:W-:-:S02]  /*b3c0*/  LEA.HI R13, R66, 0x5c, RZ, 0x1a ;  /* 0x0000005c420d7811 */ /* 0x000fc400078fd0ff */
[----:B------:R-:W-:Y:S01]  /*b3d0*/  PRMT R107, R15, 0x7770, RZ ;  /* 0x000077700f6b7816 */ /* 0x000fe200000000ff */
[-C--:B0-----:R-:W-:Y:S01]  /*b3e0*/  IMAD R2, R27, R46.reuse, RZ ;  /* 0x0000002e1b027224 */ /* 0x081fe200078e02ff */
[----:B------:R-:W-:Y:S01]  /*b3f0*/  PRMT R109, R15, 0x7771, RZ ;  /* 0x000077710f6d7816 */ /* 0x000fe200000000ff */
[-C--:B------:R-:W-:Y:S01]  /*b400*/  IMAD R3, R31, R46.reuse, RZ ;  /* 0x0000002e1f037224 */ /* 0x080fe200078e02ff */
[----:B------:R-:W-:Y:S01]  /*b410*/  PRMT R111, R15, 0x7772, RZ ;  /* 0x000077720f6f7816 */ /* 0x000fe200000000ff */
[-C--:B-1----:R-:W-:Y:S01]  /*b420*/  IMAD R5, R29, R46.reuse, RZ ;  /* 0x0000002e1d057224 */ /* 0x082fe200078e02ff */
[----:B------:R-:W-:Y:S02]  /*b430*/  PRMT R113, R15, 0x7773, RZ ;  /* 0x000077730f717816 */ /* 0x000fe400000000ff */
[----:B------:R-:W-:Y:S01]  /*b440*/  LEA.HI R15, R66, 0x6c, RZ, 0x1a ;  /* 0x0000006c420f7811 */ /* 0x000fe200078fd0ff */
[C---:B--2---:R-:W-:Y:S01]  /*b450*/  IMAD R7, R46.reuse, 0x4, R10 ;  /* 0x000000042e077824 */ /* 0x044fe200078e020a */
[----:B------:R-:W-:Y:S01]  /*b460*/  PRMT R75, R19, 0x7770, RZ ;  /* 0x00007770134b7816 */ /* 0x000fe200000000ff */
[----:B------:R-:W-:Y:S01]  /*b470*/  IMAD R6, R13, R46, RZ ;  /* 0x0000002e0d067224 */ /* 0x000fe200078e02ff */
[C---:B------:R-:W-:Y:S01]  /*b480*/  PRMT R77, R19.reuse, 0x7771, RZ ;  /* 0x00007771134d7816 */ /* 0x040fe200000000ff */
[----:B------:R-:W-:Y:S01]  /*b490*/  IMAD R11, R46, 0x8, R7 ;  /* 0x000000082e0b7824 */ /* 0x000fe200078e0207 */
[----:B------:R-:W-:-:S02]  /*b4a0*/  PRMT R79, R19, 0x7772, RZ ;  /* 0x00007772134f7816 */ /* 0x000fc400000000ff */
[----:B------:R-:W-:Y:S01]  /*b4b0*/  PRMT R81, R19, 0x7773, RZ ;  /* 0x0000777313517816 */ /* 0x000fe200000000ff */
[----:B------:R-:W-:Y:S01]  /*b4c0*/  IMAD R13, R46, 0x4, R11 ;  /* 0x000000042e0d7824 */ /* 0x000fe200078e020b */
[C---:B------:R-:W-:Y:S02]  /*b4d0*/  PRMT R83, R12.reuse, 0x7770, RZ ;  /* 0x000077700c537816 */ /* 0x040fe400000000ff */
[C---:B------:R-:W-:Y:S02]  /*b4e0*/  PRMT R85, R12.reuse, 0x7771, RZ ;  /* 0x000077710c557816 */ /* 0x040fe400000000ff */
[C---:B------:R-:W-:Y:S02]  /*b4f0*/  PRMT R87, R12.reuse, 0x7772, RZ ;  /* 0x000077720c577816 */ /* 0x040fe400000000ff */
[----:B------:R-:W-:Y:S01]  /*b500*/  PRMT R89, R12, 0x7773, RZ ;  /* 0x000077730c597816 */ /* 0x000fe200000000ff */
[----:B------:R-:W-:Y:S01]  /*b510*/  IMAD R12, R15, R46, RZ ;  /* 0x0000002e0f0c7224 */ /* 0x000fe200078e02ff */
[----:B------:R-:W-:Y:S01]  /*b520*/  LEA.HI R19, R66, 0x3c, RZ, 0x1a ;  /* 0x0000003c42137811 */ /* 0x000fe200078fd0ff */
[----:B------:R-:W-:Y:S01]  /*b530*/  IMAD R15, R46, 0x4, R13 ;  /* 0x000000042e0f7824 */ /* 0x000fe200078e020d */
[----:B------:R-:W-:-:S02]  /*b540*/  PRMT R25, R16, 0x7773, RZ ;  /* 0x0000777310197816 */ /* 0x000fc400000000ff */
[----:B------:R-:W-:Y:S01]  /*b550*/  PRMT R59, R17, 0x7770, RZ ;  /* 0x00007770113b7816 */ /* 0x000fe200000000ff */
[----:B------:R-:W-:Y:S01]  /*b560*/  IMAD R4, R19, R46, RZ ;  /* 0x0000002e13047224 */ /* 0x000fe200078e02ff */
[C---:B------:R-:W-:Y:S01]  /*b570*/  PRMT R61, R17.reuse, 0x7771, RZ ;  /* 0x00007771113d7816 */ /* 0x040fe200000000ff */
[C---:B------:R-:W-:Y:S01]  /*b580*/  IMAD R19, R46.reuse, 0x8, R15 ;  /* 0x000000082e137824 */ /* 0x040fe200078e020f */
[C---:B------:R-:W-:Y:S01]  /*b590*/  PRMT R63, R17.reuse, 0x7772, RZ ;  /* 0x00007772113f7816 */ /* 0x040fe200000000ff */
[----:B------:R0:W-:Y:S01]  /*b5a0*/  STG.E.U8 desc[UR30][R8.64], R25 ;  /* 0x0000001908007986 */ /* 0x0001e2000c10111e */
[----:B------:R-:W-:Y:S01]  /*b5b0*/  PRMT R65, R17, 0x7773, RZ ;  /* 0x0000777311417816 */ /* 0x000fe200000000ff */
[----:B------:R-:W-:Y:S01]  /*b5c0*/  IMAD R21, R46, 0x4, R19 ;  /* 0x000000042e157824 */ /* 0x000fe200078e0213 */
[----:B------:R-:W-:Y:S02]  /*b5d0*/  LEA.HI R17, R66, 0x7c, RZ, 0x1a ;  /* 0x0000007c42117811 */ /* 0x000fe400078fd0ff */
[----:B------:R-:W-:Y:S01]  /*b5e0*/  IADD3 R16, P2, PT, R3, R54, RZ ;  /* 0x0000003603107210 */ /* 0x000fe20007f5e0ff */
[----:B------:R-:W-:Y:S01]  /*b5f0*/  IMAD R23, R46, 0x4, R21 ;  /* 0x000000042e177824 */ /* 0x000fe200078e0215 */
[----:B------:R-:W-:-:S02]  /*b600*/  PRMT R99, R14, 0x7770, RZ ;  /* 0x000077700e637816 */ /* 0x000fc400000000ff */
[----:B------:R-:W-:Y:S01]  /*b610*/  PRMT R101, R14, 0x7771, RZ ;  /* 0x000077710e657816 */ /* 0x000fe200000000ff */
[----:B------:R-:W-:Y:S01]  /*b620*/  IMAD R27, R46, 0x8, R23 ;  /* 0x000000082e1b7824 */ /* 0x000fe200078e0217 */
[----:B------:R-:W-:Y:S02]  /*b630*/  PRMT R103, R14, 0x7772, RZ ;  /* 0x000077720e677816 */ /* 0x000fe400000000ff */
[----:B0-----:R-:W-:Y:S02]  /*b640*/  IADD3 R8, P0, PT, R2, R54, RZ ;  /* 0x0000003602087210 */ /* 0x001fe40007f1e0ff */
[----:B------:R-:W-:Y:S01]  /*b650*/  PRMT R105, R14, 0x7773, RZ ;  /* 0x000077730e697816 */ /* 0x000fe200000000ff */
[----:B------:R-:W-:Y:S01]  /*b660*/  IMAD R14, R17, R46, RZ ;  /* 0x0000002e110e7224 */ /* 0x000fe200078e02ff */
[-C--:B------:R-:W-:Y:S02]  /*b670*/  LEA.HI.X.SX32 R9, R2, R60.reuse, 0x1, P0 ;  /* 0x0000003c02097211 */ /* 0x080fe400000f0eff */
[----:B------:R-:W-:-:S02]  /*b680*/  LEA.HI.X.SX32 R17, R3, R60, 0x1, P2 ;  /* 0x0000003c03117211 */ /* 0x000fc400010f0eff */
[-C--:B------:R-:W-:Y:S02]  /*b690*/  IADD3 R2, P2, PT, R0, R54.reuse, RZ ;  /* 0x0000003600027210 */ /* 0x080fe40007f5e0ff */
[----:B------:R-:W-:Y:S02]  /*b6a0*/  IADD3 R24, P3, PT, R4, R54, RZ ;  /* 0x0000003604187210 */ /* 0x000fe40007f7e0ff */
[----:B------:R-:W-:Y:S01]  /*b6b0*/  LEA.HI.X.SX32 R3, R0, R60, 0x1, P2 ;  /* 0x0000003c00037211 */ /* 0x000fe200010f0eff */
[----:B------:R-:W-:Y:S01]  /*b6c0*/  IMAD R0, R46, 0x4, R27 ;  /* 0x000000042e007824 */ /* 0x000fe200078e021b */
[C---:B------:R-:W-:Y:S02]  /*b6d0*/  IADD3 R32, P4, PT, R5.reuse, R54, RZ ;  /* 0x0000003605207210 */ /* 0x040fe40007f9e0ff */
[----:B------:R-:W-:Y:S01]  /*b6e0*/  LEA.HI.X.SX32 R25, R4, R60, 0x1, P3 ;  /* 0x0000003c04197211 */ /* 0x000fe200018f0eff */
[----:B------:R-:W-:Y:S01]  /*b6f0*/  IMAD R31, R46, 0x4, R0 ;  /* 0x000000042e1f7824 */ /* 0x000fe200078e0200 */
[-C--:B------:R-:W-:Y:S01]  /*b700*/  IADD3 R48, P6, PT, R12, R54.reuse, RZ ;  /* 0x000000360c307210 */ /* 0x080fe20007fde0ff */
[----:B------:R0:W-:Y:S01]  /*b710*/  STG.E.U8 desc[UR30][R2.64], R59 ;  /* 0x0000003b02007986 */ /* 0x0001e2000c10111e */
[----:B------:R-:W-:Y:S01]  /*b720*/  IADD3 R4, P3, PT, R10, R54, RZ ;  /* 0x000000360a047210 */ /* 0x000fe20007f7e0ff */
[----:B------:R-:W-:Y:S01]  /*b730*/  IMAD R35, R46, 0x8, R31 ;  /* 0x000000082e237824 */ /* 0x000fe200078e021f */
[----:B------:R-:W-:-:S02]  /*b740*/  LEA.HI.X.SX32 R33, R5, R60, 0x1, P4 ;  /* 0x0000003c05217211 */ /* 0x000fc400020f0eff */
[-C--:B------:R-:W-:Y:S01]  /*b750*/  LEA.HI.X.SX32 R49, R12, R60.reuse, 0x1, P6 ;  /* 0x0000003c0c317211 */ /* 0x080fe200030f0eff */
[----:B------:R-:W-:Y:S01]  /*b760*/  IMAD R37, R46, 0x4, R35 ;  /* 0x000000042e257824 */ /* 0x000fe200078e0223 */
[----:B------:R-:W-:Y:S02]  /*b770*/  LEA.HI.X.SX32 R5, R10, R60, 0x1, P3 ;  /* 0x0000003c0a057211 */ /* 0x000fe400018f0eff */
[CC--:B------:R-:W-:Y:S01]  /*b780*/  IADD3 R12, P3, PT, R13.reuse, R54.reuse, RZ ;  /* 0x000000360d0c7210 */ /* 0x0c0fe20007f7e0ff */
[----:B------:R-:W-:Y:S01]  /*b790*/  IMAD R39, R46, 0x4, R37 ;  /* 0x000000042e277824 */ /* 0x000fe200078e0225 */
[-C--:B------:R-:W-:Y:S01]  /*b7a0*/  IADD3 R40, P5, PT, R6, R54.reuse, RZ ;  /* 0x0000003606287210 */ /* 0x080fe20007fbe0ff */
[----:B------:R-:W-:Y:S01]  /*b7b0*/  STG.E.U8 desc[UR30][R4.64], R61 ;  /* 0x0000003d04007986 */ /* 0x000fe2000c10111e */
[----:B------:R-:W-:Y:S01]  /*b7c0*/  IADD3 R56, P0, PT, R14, R54, RZ ;  /* 0x000000360e387210 */ /* 0x000fe20007f1e0ff */
[----:B------:R-:W-:Y:S01]  /*b7d0*/  IMAD R43, R46, 0x8, R39 ;  /* 0x000000082e2b7824 */ /* 0x000fe200078e0227 */
[----:B------:R-:W-:Y:S01]  /*b7e0*/  LEA.HI.X.SX32 R13, R13, R60, 0x1, P3 ;  /* 0x0000003c0d0d7211 */ /* 0x000fe200018f0eff */
[----:B0-----:R-:W-:Y:S01]  /*b7f0*/  IMAD.SHL.U32 R3, R62, 0x4, RZ ;  /* 0x000000043e037824 */ /* 0x001fe200078e00ff */
[----:B------:R-:W-:-:S02]  /*b800*/  IADD3 R20, P3, PT, R21, R54, RZ ;  /* 0x0000003615147210 */ /* 0x000fc40007f7e0ff */
[-C--:B------:R-:W-:Y:S02]  /*b810*/  LEA.HI.X.SX32 R41, R6, R60.reuse, 0x1, P5 ;  /* 0x0000003c06297211 */ /* 0x080fe400028f0eff */
[----:B------:R-:W-:Y:S02]  /*b820*/  LEA.HI.X.SX32 R57, R14, R60, 0x1, P0 ;  /* 0x0000003c0e397211 */ /* 0x000fe400000f0eff */
[-C--:B------:R-:W-:Y:S02]  /*b830*/  IADD3 R6, P0, PT, R7, R54.reuse, RZ ;  /* 0x0000003607067210 */ /* 0x080fe40007f1e0ff */
[----:B------:R-:W-:Y:S02]  /*b840*/  IADD3 R10, P2, PT, R11, R54, RZ ;  /* 0x000000360b0a7210 */ /* 0x000fe40007f5e0ff */
[----:B------:R-:W-:Y:S02]  /*b850*/  LEA.HI.X.SX32 R21, R21, R60, 0x1, P3 ;  /* 0x0000003c15157211 */ /* 0x000fe400018f0eff */
[----:B------:R-:W-:-:S02]  /*b860*/  IADD3 R28, P3, PT, R0, R54, RZ ;  /* 0x00000036001c7210 */ /* 0x000fc40007f7e0ff */
[----:B------:R-:W-:Y:S02]  /*b870*/  LEA.HI.X.SX32 R7, R7, R60, 0x1, P0 ;  /* 0x0000003c07077211 */ /* 0x000fe400000f0eff */
[----:B------:R-:W-:Y:S02]  /*b880*/  IADD3 R14, P0, PT, R15, R54, RZ ;  /* 0x000000360f0e7210 */ /* 0x000fe40007f1e0ff */
[C---:B------:R-:W-:Y:S01]  /*b890*/  PRMT R67, R18.reuse, 0x7770, RZ ;  /* 0x0000777012437816 */ /* 0x040fe200000000ff */
[----:B------:R0:W-:Y:S01]  /*b8a0*/  STG.E.U8 desc[UR30][R6.64], R63 ;  /* 0x0000003f06007986 */ /* 0x0001e2000c10111e */
[C---:B------:R-:W-:Y:S02]  /*b8b0*/  PRMT R69, R18.reuse, 0x7771, RZ ;  /* 0x0000777112457816 */ /* 0x040fe400000000ff */
[C---:B------:R-:W-:Y:S01]  /*b8c0*/  PRMT R71, R18.reuse, 0x7772, RZ ;  /* 0x0000777212477816 */ /* 0x040fe200000000ff */
[----:B------:R-:W-:Y:S01]  /*b8d0*/  STG.E.U8 desc[UR30][R8.64], R65 ;  /* 0x0000004108007986 */ /* 0x000fe2000c10111e */
[----:B------:R-:W-:-:S02]  /*b8e0*/  PRMT R73, R18, 0x7773, RZ ;  /* 0x0000777312497816 */ /* 0x000fc400000000ff */
[----:B------:R-:W-:Y:S02]  /*b8f0*/  LEA.HI.X.SX32 R11, R11, R60, 0x1, P2 ;  /* 0x0000003c0b0b7211 */ /* 0x000fe400010f0eff */
[----:B------:R-:W-:Y:S02]  /*b900*/  IADD3 R18, P2, PT, R19, R54, RZ ;  /* 0x0000003613127210 */ /* 0x000fe40007f5e0ff */
[-C--:B------:R-:W-:Y:S01]  /*b910*/  LEA.HI.X.SX32 R29, R0, R60.reuse, 0x1, P3 ;  /* 0x0000003c001d7211 */ /* 0x080fe200018f0eff */
[C---:B------:R-:W-:Y:S01]  /*b920*/  IMAD R0, R46.reuse, 0x4, R43 ;  /* 0x000000042e007824 */ /* 0x040fe200078e022b */
[----:B------:R-:W-:Y:S01]  /*b930*/  LEA.HI.X.SX32 R15, R15, R60, 0x1, P0 ;  /* 0x0000003c0f0f7211 */ /* 0x000fe200000f0eff */
[----:B------:R-:W-:Y:S01]  /*b940*/  STG.E.U8 desc[UR30][R10.64], R67 ;  /* 0x000000430a007986 */ /* 0x000fe2000c10111e */
[----:B------:R-:W-:Y:S01]  /*b950*/  IADD3 R22, P0, PT, R23, R54, RZ ;  /* 0x0000003617167210 */ /* 0x000fe20007f1e0ff */
[C---:B------:R-:W-:Y:S01]  /*b960*/  IMAD R47, R46.reuse, 0x4, R0 ;  /* 0x000000042e2f7824 */ /* 0x040fe200078e0200 */
[----:B------:R-:W-:Y:S01]  /*b970*/  LEA.HI.X.SX32 R19, R19, R60, 0x1, P2 ;  /* 0x0000003c13137211 */ /* 0x000fe200010f0eff */
[----:B------:R-:W-:Y:S01]  /*b980*/  STG.E.U8 desc[UR30][R12.64], R69 ;  /* 0x000000450c007986 */ /* 0x000fe2000c10111e */
[----:B------:R-:W-:Y:S01]  /*b990*/  IADD3 R26, P2, PT, R27, R54, RZ ;  /* 0x000000361b1a7210 */ /* 0x000fe20007f5e0ff */
[C---:B------:R-:W-:Y:S01]  /*b9a0*/  IMAD R51, R46.reuse, 0x8, R47 ;  /* 0x000000082e337824 */ /* 0x040fe200078e022f */
[----:B------:R-:W-:Y:S01]  /*b9b0*/  LEA.HI.X.SX32 R23, R23, R60, 0x1, P0 ;  /* 0x0000003c17177211 */ /* 0x000fe200000f0eff */
[----:B------:R-:W-:Y:S01]  /*b9c0*/  STG.E.U8 desc[UR30][R14.64], R71 ;  /* 0x000000470e007986 */ /* 0x000fe2000c10111e */
[-C--:B------:R-:W-:Y:S01]  /*b9d0*/  IADD3 R36, P3, PT, R37, R54.reuse, RZ ;  /* 0x0000003625247210 */ /* 0x080fe20007f7e0ff */
[----:B------:R-:W-:Y:S01]  /*b9e0*/  IMAD R53, R46, 0x4, R51 ;  /* 0x000000042e357824 */ /* 0x000fe200078e0233 */
[----:B------:R-:W-:Y:S01]  /*b9f0*/  IADD3 R30, P0, PT, R31, R54, RZ ;  /* 0x000000361f1e7210 */ /* 0x000fe20007f1e0ff */
[----:B------:R-:W-:Y:S01]  /*ba00*/  STG.E.U8 desc[UR30][R16.64], R73 ;  /* 0x0000004910007986 */ /* 0x000fe2000c10111e */
[----:B------:R-:W-:Y:S01]  /*ba10*/  LEA.HI.X.SX32 R27, R27, R60, 0x1, P2 ;  /* 0x0000003c1b1b7211 */ /* 0x000fe200010f0eff */
[----:B0-----:R-:W0:Y:S01]  /*ba20*/  LDC.64 R6, c[0x0][0x3a0] ;  /* 0x0000e800ff067b82 */ /* 0x001e220000000a00 */
[----:B------:R-:W-:Y:S01]  /*ba30*/  IADD3 R34, P2, PT, R35, R54, RZ ;  /* 0x0000003623227210 */ /* 0x000fe20007f5e0ff */
[----:B------:R-:W-:Y:S01]  /*ba40*/  STG.E.U8 desc[UR30][R18.64], R75 ;  /* 0x0000004b12007986 */ /* 0x000fe2000c10111e */
[----:B------:R-:W-:-:S02]  /*ba50*/  LEA.HI.X.SX32 R37, R37, R60, 0x1, P3 ;  /* 0x0000003c25257211 */ /* 0x000fc400018f0eff */
[----:B------:R-:W-:Y:S01]  /*ba60*/  LEA.HI.X.SX32 R31, R31, R60, 0x1, P0 ;  /* 0x0000003c1f1f7211 */ /* 0x000fe200000f0eff */
[----:B------:R-:W-:Y:S01]  /*ba70*/  STG.E.U8 desc[UR30][R20.64], R77 ;  /* 0x0000004d14007986 */ /* 0x000fe2000c10111e */
[CC--:B------:R-:W-:Y:S02]  /*ba80*/  IADD3 R44, P3, PT, R0.reuse, R54.reuse, RZ ;  /* 0x00000036002c7210 */ /* 0x0c0fe40007f7e0ff */
[----:B------:R-:W-:Y:S01]  /*ba90*/  IADD3 R38, P0, PT, R39, R54, RZ ;  /* 0x0000003627267210 */ /* 0x000fe20007f1e0ff */
[----:B------:R-:W-:Y:S01]  /*baa0*/  STG.E.U8 desc[UR30][R22.64], R79 ;  /* 0x0000004f16007986 */ /* 0x000fe2000c10111e */
[----:B------:R-:W-:Y:S02]  /*bab0*/  LEA.HI.X.SX32 R35, R35, R60, 0x1, P2 ;  /* 0x0000003c23237211 */ /* 0x000fe400010f0eff */
[----:B------:R-:W-:Y:S01]  /*bac0*/  IADD3 R42, P2, PT, R43, R54, RZ ;  /* 0x000000362b2a7210 */ /* 0x000fe20007f5e0ff */
[----:B------:R-:W-:Y:S01]  /*bad0*/  STG.E.U8 desc[UR30][R24.64], R81 ;  /* 0x0000005118007986 */ /* 0x000fe2000c10111e */
[-C--:B------:R-:W-:Y:S01]  /*bae0*/  LEA.HI.X.SX32 R45, R0, R60.reuse, 0x1, P3 ;  /* 0x0000003c002d7211 */ /* 0x080fe200018f0eff */
[----:B------:R-:W-:Y:S01]  /*baf0*/  IMAD R0, R46, 0x4, R53 ;  /* 0x000000042e007824 */ /* 0x000fe200078e0235 */
[----:B------:R-:W-:Y:S01]  /*bb00*/  LEA.HI.X.SX32 R39, R39, R60, 0x1, P0 ;  /* 0x0000003c27277211 */ /* 0x000fe200000f0eff */
[----:B------:R-:W-:Y:S01]  /*bb10*/  STG.E.U8 desc[UR30][R26.64], R83 ;  /* 0x000000531a007986 */ /* 0x000fe2000c10111e */
[----:B------:R-:W-:-:S02]  /*bb20*/  IADD3 R46, P0, PT, R47, R54, RZ ;  /* 0x000000362f2e7210 */ /* 0x000fc40007f1e0ff */
[----:B------:R-:W-:Y:S01]  /*bb30*/  LEA.HI.X.SX32 R43, R43, R60, 0x1, P2 ;  /* 0x0000003c2b2b7211 */ /* 0x000fe200010f0eff */
[----:B------:R-:W-:Y:S01]  /*bb40*/  STG.E.U8 desc[UR30][R28.64], R85 ;  /* 0x000000551c007986 */ /* 0x000fe2000c10111e */
[-C--:B------:R-:W-:Y:S02]  /*bb50*/  IADD3 R50, P2, PT, R51, R54.reuse, RZ ;  /* 0x0000003633327210 */ /* 0x080fe40007f5e0ff */
[-C--:B------:R-:W-:Y:S01]  /*bb60*/  IADD3 R52, P3, PT, R53, R54.reuse, RZ ;  /* 0x0000003635347210 */ /* 0x080fe20007f7e0ff */
[----:B------:R-:W-:Y:S01]  /*bb70*/  STG.E.U8 desc[UR30][R30.64], R87 ;  /* 0x000000571e007986 */ /* 0x000fe2000c10111e */
[----:B------:R-:W-:Y:S02]  /*bb80*/  IADD3 R54, P4, PT, R0, R54, RZ ;  /* 0x0000003600367210 */ /* 0x000fe40007f9e0ff */
[-C--:B------:R-:W-:Y:S01]  /*bb90*/  LEA.HI.X.SX32 R47, R47, R60.reuse, 0x1, P0 ;  /* 0x0000003c2f2f7211 */ /* 0x080fe200000f0eff */
[----:B------:R-:W-:Y:S01]  /*bba0*/  STG.E.U8 desc[UR30][R32.64], R89 ;  /* 0x0000005920007986 */ /* 0x000fe2000c10111e */
[----:B------:R-:W-:-:S02]  /*bbb0*/  LEA.HI.X.SX32 R51, R51, R60, 0x1, P2 ;  /* 0x0000003c33337211 */ /* 0x000fc400010f0eff */
[-C--:B------:R-:W-:Y:S01]  /*bbc0*/  LEA.HI.X.SX32 R53, R53, R60.reuse, 0x1, P3 ;  /* 0x0000003c35357211 */ /* 0x080fe200018f0eff */
[----:B------:R-:W-:Y:S01]  /*bbd0*/  STG.E.U8 desc[UR30][R34.64], R91 ;  /* 0x0000005b22007986 */ /* 0x000fe2000c10111e */
[----:B------:R-:W-:Y:S02]  /*bbe0*/  LEA.HI.X.SX32 R55, R0, R60, 0x1, P4 ;  /* 0x0000003c00377211 */ /* 0x000fe400020f0eff */
[----:B------:R-:W-:Y:S01]  /*bbf0*/  LOP3.LUT R0, R66, 0xff, RZ, 0xc0, !PT ;  /* 0x000000ff42007812 */ /* 0x000fe200078ec0ff */
[----:B------:R-:W-:Y:S01]  /*bc00*/  STG.E.U8 desc[UR30][R36.64], R93 ;  /* 0x0000005d24007986 */ /* 0x000fe2000c10111e */
[----:B0-----:R-:W-:Y:S02]  /*bc10*/  IADD3 R2, P2, P3, R3, UR6, R6 ;  /* 0x0000000603027c10 */ /* 0x001fe4000fb5e006 */
[----:B------:R-:W-:Y:S01]  /*bc20*/  ISETP.GE.U32.AND P0, PT, R0, 0x40, PT ;  /* 0x000000400000780c */ /* 0x000fe20003f06070 */
[----:B------:R-:W-:Y:S01]  /*bc30*/  STG.E.U8 desc[UR30][R38.64], R95 ;  /* 0x0000005f26007986 */ /* 0x000fe2000c10111e */
[----:B------:R-:W-:-:S03]  /*bc40*/  IMAD.HI R0, R62, 0x4, RZ ;  /* 0x000000043e007827 */ /* 0x000fc600078e02ff */
[----:B------:R-:W-:Y:S02]  /*bc50*/  STG.E.U8 desc[UR30][R40.64], R97 ;  /* 0x0000006128007986 */ /* 0x000fe4000c10111e */
[----:B------:R-:W-:Y:S02]  /*bc60*/  IADD3.X R3, PT, PT, R0, UR5, R7, P2, P3 ;  /* 0x0000000500037c10 */ /* 0x000fe400097e6407 */
[----:B------:R-:W-:Y:S04]  /*bc70*/  STG.E.U8 desc[UR30][R42.64], R99 ;  /* 0x000000632a007986 */ /* 0x000fe8000c10111e */
[----:B------:R-:W-:Y:S04]  /*bc80*/  STG.E.U8 desc[UR30][R44.64], R101 ;  /* 0x000000652c007986 */ /* 0x000fe8000c10111e */
[----:B------:R-:W-:Y:S04]  /*bc90*/  STG.E.U8 desc[UR30][R46.64], R103 ;  /* 0x000000672e007986 */ /* 0x000fe8000c10111e */
[----:B------:R-:W-:Y:S04]  /*bca0*/  STG.E.U8 desc[UR30][R48.64], R105 ;  /* 0x0000006930007986 */ /* 0x000fe8000c10111e */
[----:B------:R-:W-:Y:S04]  /*bcb0*/  STG.E.U8 desc[UR30][R50.64], R107 ;  /* 0x0000006b32007986 */ /* 0x000fe8000c10111e */
[----:B------:R-:W-:Y:S04]  /*bcc0*/  STG.E.U8 desc[UR30][R52.64], R109 ;  /* 0x0000006d34007986 */ /* 0x000fe8000c10111e */
[----:B------:R-:W-:Y:S04]  /*bcd0*/  STG.E.U8 desc[UR30][R54.64], R111 ;  /* 0x0000006f36007986 */ /* 0x000fe8000c10111e */
[----:B------:R-:W-:Y:S01]  /*bce0*/  STG.E.U8 desc[UR30][R56.64], R113 ;  /* 0x0000007138007986 */ /* 0x000fe2000c10111e */
[----:B------:R-:W-:Y:S06]  /*bcf0*/  BAR.SYNC.DEFER_BLOCKING 0x0 ;  /* 0x0000000000007b1d */ /* 0x000fec0000010000 */
[----:B------:R-:W-:Y:S02]  /*bd00*/  STSM.16.M88 [R115], R150 ;  /* 0x0000009673007844 */ /* 0x000fe40000000000 */
[----:B------:R-:W-:Y:S06]  /*bd10*/  BAR.SYNC.DEFER_BLOCKING 0x0 ;  /* 0x0000000000007b1d */ /* 0x000fec0000010000 */
[----:B------:R-:W0:Y:S04]  /*bd20*/  LDSM.16.M88 R5, [R58+UR13] ;  /* 0x0000000d3a05783b */ /* 0x000e280008000000 */
[----:B0-----:R0:W-:Y:S01]  /*bd30*/  @!P0 STG.E desc[UR30][R2.64], R5 ;  /* 0x0000000502008986 */ /* 0x0011e2000c10191e */
[----:B------:R-:W-:Y:S06]  /*bd40*/  BAR.SYNC.DEFER_BLOCKING 0x0 ;  /* 0x0000000000007b1d */ /* 0x000fec0000010000 */
[----:B------:R-:W-:Y:S05]  /*bd50*/  @P1 BRA `(.L_x_19) ;  /* 0x0000000000a01947 */ /* 0x000fea0003800000 */
[----:B------:R-:W1:Y:S01]  /*bd60*/  S2UR UR5, SR_CgaCtaId ;  /* 0x00000000000579c3 */ /* 0x000e620000008800 */
[----:B------:R-:W-:Y:S01]  /*bd70*/  NOP ;  /* 0x0000000000007918 */ /* 0x000fe20000000000 */
[----:B------:R-:W-:Y:S01]  /*bd80*/  UMOV UR4, 0x50 ;  /* 0x0000005000047882 */ /* 0x000fe20000000000 */
[----:B------:R-:W-:Y:S02]  /*bd90*/  IMAD.U32 R0, RZ, RZ, UR12 ;  /* 0x0000000cff007e24 */ /* 0x000fe4000f8e00ff */
[----:B0-----:R-:W-:Y:S02]  /*bda0*/  IMAD.MOV.U32 R3, RZ, RZ, 0xf ;  /* 0x0000000fff037424 */ /* 0x001fe400078e00ff */
[----:B------:R-:W-:Y:S01]  /*bdb0*/  IMAD.MOV.U32 R7, RZ, RZ, 0x1 ;  /* 0x00000001ff077424 */ /* 0x000fe200078e00ff */
[----:B------:R-:W-:-:S04]  /*bdc0*/  LOP3.LUT R0, R0, 0xffff, RZ, 0xc0, !PT ;  /* 0x0000ffff00007812 */ /* 0x000fc800078ec0ff */
[----:B------:R-:W-:-:S05]  /*bdd0*/  SHF.R.U32.HI R0, RZ, 0x5, R0 ;  /* 0x00000005ff007819 */ /* 0x000fca0000011600 */
[----:B------:R-:W-:Y:S01]  /*bde0*/  VIADD R2, R0, 0x10 ;  /* 0x0000001000027836 */ /* 0x000fe20000000000 */
[----:B------:R-:W-:Y:S01]  /*bdf0*/  SHF.L.U32 R0, R3, R0, RZ ;  /* 0x0000000003007219 */ /* 0x000fe200000006ff */
[----:B-1----:R-:W-:-:S03]  /*be00*/  ULEA UR6, UR5, UR4, 0x18 ;  /* 0x0000000405067291 */ /* 0x002fc6000f8ec0ff */
[----:B------:R-:W-:-:S04]  /*be10*/  SHF.L.U32 R3, R7, R2, RZ ;  /* 0x0000000207037219 */ /* 0x000fc800000006ff */
[----:B------:R-:W-:Y:S02]  /*be20*/  LOP3.LUT R0, R3, R0, RZ, 0xfc, !PT ;  /* 0x0000000003007212 */ /* 0x000fe400078efcff */
[----:B------:R-:W0:Y:S02]  /*be30*/  LDS R5, [UR6] ;  /* 0x00000006ff057984 */ /* 0x000e240008000800 */
[C---:B------:R-:W-:Y:S02]  /*be40*/  LOP3.LUT R2, R0.reuse, 0xffff, RZ, 0xc0, !PT ;  /* 0x0000ffff00027812 */ /* 0x040fe400078ec0ff */
[----:B0-----:R-:W-:-:S04]  /*be50*/  LOP3.LUT R3, R0, 0xffff, R5, 0x80, !PT ;  /* 0x0000ffff00037812 */ /* 0x001fc800078e8005 */
[----:B------:R-:W-:-:S13]  /*be60*/  ISETP.NE.AND P0, PT, R3, R2, PT ;  /* 0x000000020300720c */ /* 0x000fda0003f05270 */
[----:B------:R-:W-:Y:S05]  /*be70*/  @P0 BRA `(.L_x_20) ;  /* 0x0000000000500947 */ /* 0x000fea0003800000 */
[----:B------:R-:W-:Y:S02]  /*be80*/  SHF.R.U32.HI R5, RZ, 0x10, R5 ;  /* 0x00000010ff057819 */ /* 0x000fe40000011605 */
[----:B------:R-:W-:-:S04]  /*be90*/  SHF.R.U32.HI R2, RZ, 0x10, R0 ;  /* 0x00000010ff027819 */ /* 0x000fc80000011600 */
[----:B------:R-:W-:-:S04]  /*bea0*/  LOP3.LUT R5, R5, R2, RZ, 0xc0, !PT ;  /* 0x0000000205057212 */ /* 0x000fc800078ec0ff */
[----:B------:R-:W-:-:S13]  /*beb0*/  ISETP.NE.AND P0, PT, R5, R2, PT ;  /* 0x000000020500720c */ /* 0x000fda0003f05270 */
[----:B------:R-:W-:Y:S05]  /*bec0*/  @P0 BRA `(.L_x_21) ;  /* 0x0000000000300947 */ /* 0x000fea0003800000 */
[----:B------:R-:W-:Y:S01]  /*bed0*/  R2UR UR4, R0 ;  /* 0x00000000000472ca */ /* 0x000fe200000e0000 */
[----:B------:R-:W-:Y:S01]  /*bee0*/  VOTEU.ANY UR5, UPT, PT ;  /* 0x0000000000057886 */ /* 0x000fe200038e0100 */
[----:B------:R-:W0:Y:S01]  /*bef0*/  S2R R0, SR_LANEID ;  /* 0x0000000000007919 */ /* 0x000e220000000000 */
[----:B------:R-:W-:-:S10]  /*bf00*/  UFLO.U32 UR5, UR5 ;  /* 0x00000005000572bd */ /* 0x000fd400080e0000 */
[----:B------:R-:W-:-:S06]  /*bf10*/  ULOP3.LUT UR4, URZ, UR4, URZ, 0x33, !UPT ;  /* 0x00000004ff047292 */ /* 0x000fcc000f8e33ff */
[----:B------:R-:W-:-:S04]  /*bf20*/  IMAD.U32 R2, RZ, RZ, UR4 ;  /* 0x00000004ff027e24 */ /* 0x000fc8000f8e00ff */
[----:B------:R-:W1:Y:S02]  /*bf30*/  REDUX UR7, R2 ;  /* 0x00000000020773c4 */ /* 0x000e640000000000 */
[----:B------:R2:W-:Y:S01]  /*bf40*/  UTCATOMSWS.AND URZ, UR4 ;  /* 0x0000000400ff79e3 */ /* 0x0005e20008000000 */
[----:B0-----:R-:W-:Y:S01]  /*bf50*/  ISETP.EQ.U32.AND P0, PT, R0, UR5, PT ;  /* 0x0000000500007c0c */ /* 0x001fe2000bf02070 */
[----:B-1----:R-:W-:-:S12]  /*bf60*/  IMAD.U32 R0, RZ, RZ, UR7 ;  /* 0x00000007ff007e24 */ /* 0x002fd8000f8e00ff */
[----:B------:R2:W-:Y:S01]  /*bf70*/  @P0 ATOMS.AND RZ, [UR6], R0 ;  /* 0x00000000ffff098c */ /* 0x0005e2000a800006 */
[----:B------:R-:W-:Y:S05]  /*bf80*/  BRA `(.L_x_19) ;  /* 0x0000000000147947 */ /* 0x000fea0003800000 */
.L_x_21:
[----:B------:R-:W-:-:S07]  /*bf90*/  MOV R2, 0xbfb0 ;  /* 0x0000bfb000027802 */ /* 0x000fce0000000f00 */
[----:B-----5:R-:W-:Y:S05]  /*bfa0*/  CALL.REL.NOINC `($__internal_0_$__cuda_sm10x_tcgen05_guardrail_trap_col_being_dealloced_not_returned_by_alloc) ;  /* 0x0000000000447944 */ /* 0x020fea0003c00000 */
[----:B------:R-:W-:Y:S05]  /*bfb0*/  BRA `(.L_x_19) ;  /* 0x0000000000087947 */ /* 0x000fea0003800000 */
.L_x_20:
[----:B------:R-:W-:-:S07]  /*bfc0*/  MOV R2, 0xbfe0 ;  /* 0x0000bfe000027802 */ /* 0x000fce0000000f00 */
[----:B-----5:R-:W-:Y:S05]  /*bfd0*/  CALL.REL.NOINC `($__internal_2_$__cuda_sm10x_tcgen05_guardrail_trap_unallocated_columns_being_dealloced) ;  /* 0x0000000000507944 */ /* 0x020fea0003c00000 */
.L_x_19:
[----:B------:R-:W-:Y:S01]  /*bfe0*/  NOP ;  /* 0x0000000000007918 */ /* 0x000fe20000000000 */
[----:B--2---:R-:W-:Y:S05]  /*bff0*/  EXIT ;  /* 0x000000000000794d */ /* 0x004fea0003800000 */
.L_x_8:
[----:B------:R-:W1:Y:S02]  /*c000*/  SYNCS.PHASECHK.TRANS64.TRYWAIT P0, [UR13+0x4000], RZ ;  /* 0x004000ffff0075a7 */ /* 0x000e64000800110d */
[----:B-1----:R-:W-:Y:S05]  /*c010*/  @!P0 BRA `(.L_x_8) ;  /* 0xfffffffc00f88947 */ /* 0x002fea000383ffff */
[----:B------:R-:W-:Y:S05]  /*c020*/  BRA `(.L_x_7) ;  /* 0xffffff6c00d47947 */ /* 0x000fea000383ffff */
.L_x_13:
[----:B------:R-:W1:Y:S02]  /*c030*/  SYNCS.PHASECHK.TRANS64.TRYWAIT P3, [UR13+0x10010], RZ ;  /* 0x010010ffff0075a7 */ /* 0x000e64000806110d */
[----:B-1----:R-:W-:Y:S05]  /*c040*/  @!P3 BRA `(.L_x_13) ;  /* 0xfffffffc00f8b947 */ /* 0x002fea000383ffff */
[----:B------:R-:W-:Y:S05]  /*c050*/  BRA `(.L_x_22) ;  /* 0xffffffb800947947 */ /* 0x000fea000383ffff */
.L_x_14:
[----:B------:R-:W0:Y:S02]  /*c060*/  SYNCS.PHASECHK.TRANS64.TRYWAIT P3, [UR15], R21 ;  /* 0x00000015ff0075a7 */ /* 0x000e24000806110f */
[----:B0-----:R-:W-:Y:S05]  /*c070*/  @!P3 BRA `(.L_x_14) ;  /* 0xfffffffc00f8b947 */ /* 0x001fea000383ffff */
[----:B------:R-:W-:Y:S05]  /*c080*/  BRA `(.L_x_23) ;  /* 0xffffffc800107947 */ /* 0x000fea000383ffff */
.L_x_18:
[----:B------:R-:W0:Y:S02]  /*c090*/  SYNCS.PHASECHK.TRANS64.TRYWAIT P0, [UR15], R0 ;  /* 0x00000000ff0075a7 */ /* 0x000e24000800110f */
[----:B0-----:R-:W-:Y:S05]  /*c0a0*/  @!P0 BRA `(.L_x_18) ;  /* 0xfffffffc00f88947 */ /* 0x001fea000383ffff */
[----:B------:R-:W-:Y:S05]  /*c0b0*/  BRA `(.L_x_17) ;  /* 0xffffffe000147947 */ /* 0x000fea000383ffff */
        .weak           $__internal_0_$__cuda_sm10x_tcgen05_guardrail_trap_col_being_dealloced_not_returned_by_alloc
        .type           $__internal_0_$__cuda_sm10x_tcgen05_guardrail_trap_col_being_dealloced_not_returned_by_alloc,@function
        .size           $__internal_0_$__cuda_sm10x_tcgen05_guardrail_trap_col_being_dealloced_not_returned_by_alloc,($__internal_1_$__cuda_sm10x_tcgen05_guardrail_trap_phase_invalid_during_alloc - $__internal_0_$__cuda_sm10x_tcgen05_guardrail_trap_col_being_dealloced_not_returned_by_alloc)
$__internal_0_$__cuda_sm10x_tcgen05_guardrail_trap_col_being_dealloced_not_returned_by_alloc:
[----:B------:R-:W-:Y:S05]  /*c0c0*/  BPT.TRAP 0x1 ;  /* 0x000000040000795c */ /* 0x000fea0000300000 */
[----:B------:R-:W-:-:S04]  /*c0d0*/  IMAD.MOV.U32 R3, RZ, RZ, 0x0 ;  /* 0x00000000ff037424 */ /* 0x000fc800078e00ff */
[----:B------:R-:W-:Y:S05]  /*c0e0*/  RET.REL.NODEC R2 `(attn_fwd) ;  /* 0xffffff3c02c47950 */ /* 0x000fea0003c3ffff */
        .weak           $__internal_1_$__cuda_sm10x_tcgen05_guardrail_trap_phase_invalid_during_alloc
        .type           $__internal_1_$__cuda_sm10x_tcgen05_guardrail_trap_phase_invalid_during_alloc,@function
        .size           $__internal_1_$__cuda_sm10x_tcgen05_guardrail_trap_phase_invalid_during_alloc,($__internal_2_$__cuda_sm10x_tcgen05_guardrail_trap_unallocated_columns_being_dealloced - $__internal_1_$__cuda_sm10x_tcgen05_guardrail_trap_phase_invalid_during_alloc)
$__internal_1_$__cuda_sm10x_tcgen05_guardrail_trap_phase_invalid_during_alloc:
[----:B------:R-:W-:Y:S05]  /*c0f0*/  BPT.TRAP 0x1 ;  /* 0x000000040000795c */ /* 0x000fea0000300000 */
[----:B------:R-:W-:-:S04]  /*c100*/  IMAD.MOV.U32 R3, RZ, RZ, 0x0 ;  /* 0x00000000ff037424 */ /* 0x000fc800078e00ff */
[----:B------:R-:W-:Y:S05]  /*c110*/  RET.REL.NODEC R2 `(attn_fwd) ;  /* 0xffffff3c02b87950 */ /* 0x000fea0003c3ffff */
        .weak           $__internal_2_$__cuda_sm10x_tcgen05_guardrail_trap_unallocated_columns_being_dealloced
        .type           $__internal_2_$__cuda_sm10x_tcgen05_guardrail_trap_unallocated_columns_being_dealloced,@function
        .size           $__internal_2_$__cuda_sm10x_tcgen05_guardrail_trap_unallocated_columns_being_dealloced,(.L_x_27 - $__internal_2_$__cuda_sm10x_tcgen05_guardrail_trap_unallocated_columns_being_dealloced)
$__internal_2_$__cuda_sm10x_tcgen05_guardrail_trap_unallocated_columns_being_dealloced:
[----:B------:R-:W-:Y:S05]  /*c120*/  BPT.TRAP 0x1 ;  /* 0x000000040000795c */ /* 0x000fea0000300000 */
[----:B------:R-:W-:-:S04]  /*c130*/  IMAD.MOV.U32 R3, RZ, RZ, 0x0 ;  /* 0x00000000ff037424 */ /* 0x000fc800078e00ff */
[----:B------:R-:W-:Y:S05]  /*c140*/  RET.REL.NODEC R2 `(attn_fwd) ;  /* 0xffffff3c02ac7950 */ /* 0x000fea0003c3ffff */
.L_x_24:
[----:B------:R-:W-:-:S00]  /*c150*/  BRA `(.L_x_24) ;  /* 0xfffffffc00fc7947 */ /* 0x000fc0000383ffff */
[----:B------:R-:W-:-:S00]  /*c160*/  NOP ;  /* 0x0000000000007918 */ /* 0x000fc00000000000 */
        /* <DEDUP_REMOVED lines=9> */
.L_x_27:


//--------------------- .nv.global.init           --------------------------
	.section	.nv.global.init,"aw",@progbits
.nv.global.init:
	.type		_$_str,@object
	.size		_$_str,(.L_3 - _$_str)
_$_str:
        /*0000*/ 	.byte	0x5f, 0x5f, 0x43, 0x55, 0x44, 0x41, 0x5f, 0x46, 0x54, 0x5a, 0x00
.L_3:


//--------------------- .nv.shared.attn_fwd       --------------------------
	.section	.nv.shared.attn_fwd,"aw",@nobits
	.sectionflags	@""
	.align	16
	.zero		1024


//--------------------- .nv.shared.reserved.0     --------------------------
	.section	.nv.shared.reserved.0,"aw",@nobits
	.align	8
	.weak		__nv_reservedSMEM_offset_0_alias
	.size		__nv_reservedSMEM_offset_0_alias, 0, 64
	.other		__nv_reservedSMEM_offset_0_alias,@"STO_CUDA_RESERVED_SHARED STV_DEFAULT"
__nv_reservedSMEM_offset_0_alias:
	.zero		0
.nv.shared.reserved.0:
	.zero		64
	.weak		__nv_reservedSMEM_allocation_phase
	.type		__nv_reservedSMEM_allocation_phase,@object
	.size		__nv_reservedSMEM_allocation_phase,(.L_0 - __nv_reservedSMEM_allocation_phase)
__nv_reservedSMEM_allocation_phase:
	.zero		1
.L_0:
	.zero		7
	.weak		__nv_reservedSMEM_devtool_atexit_pc
	.type		__nv_reservedSMEM_devtool_atexit_pc,@object
	.size		__nv_reservedSMEM_devtool_atexit_pc,(__nv_reservedSMEM_allocation_mask - __nv_reservedSMEM_devtool_atexit_pc)
__nv_reservedSMEM_devtool_atexit_pc:
	.zero		8
	.weak		__nv_reservedSMEM_allocation_mask
	.type		__nv_reservedSMEM_allocation_mask,@object
	.size		__nv_reservedSMEM_allocation_mask,(.L_2 - __nv_reservedSMEM_allocation_mask)
__nv_reservedSMEM_allocation_mask:
	.zero		4
.L_2:


//--------------------- .nv.constant0.attn_fwd    --------------------------
	.section	.nv.constant0.attn_fwd,"a",@progbits
	.sectionflags	@""
	.align	4
.nv.constant0.attn_fwd:
	.zero		1032


//--------------------- SYMBOLS --------------------------

	.type		.nv.reservedSmem.offset0,@object
	.size		.nv.reservedSmem.offset0,0x4
	.type		.nv.reservedSmem.cap,@object
	.size		.nv.reservedSmem.cap,0x4
